// auto-generated by cutlass_sweep.conv — config: {"arch": "sm_100", "cluster_m": 1, "cluster_n": 1, "conv_kind": "fprop", "dtype": "bf16", "ndim": 3, "tile_k": 64, "tile_m": 64, "tile_n": 64}
#include "cutlass/cutlass.h"
#include "cute/tensor.hpp"
#include "cutlass/kernel_hardware_info.hpp"
#include "cutlass/conv/convolution.h"
#include "cutlass/conv/dispatch_policy.hpp"
#include "cutlass/conv/collective/collective_builder.hpp"
#include "cutlass/conv/kernel/conv_universal.hpp"
#include "cutlass/conv/device/conv_universal_adapter.hpp"
#include "cutlass/epilogue/collective/collective_builder.hpp"

using namespace cute;
using Elem = cutlass::bfloat16_t;
using Acc  = float;
using LayoutAB = cutlass::layout::TensorNDHWC;
using LayoutC  = cutlass::layout::TensorNDHWC;
constexpr auto ConvOp = cutlass::conv::Operator::kFprop;
using TileShape    = Shape<_64, _64, Shape<_64>>;
using ClusterShape = Shape<_1, _1, _1>;

using CollectiveEpilogue = typename cutlass::epilogue::collective::CollectiveBuilder<
    cutlass::arch::Sm100, cutlass::arch::OpClassTensorOp,
    TileShape, ClusterShape,
    cutlass::epilogue::collective::EpilogueTileAuto,
    Acc, Acc,
    Elem, LayoutC, 128 / cutlass::sizeof_bits<Elem>::value,
    Elem, LayoutC, 128 / cutlass::sizeof_bits<Elem>::value,
    cutlass::epilogue::collective::EpilogueScheduleAuto
  >::CollectiveOp;

using CollectiveMainloop = typename cutlass::conv::collective::CollectiveBuilder<
    cutlass::arch::Sm100, cutlass::arch::OpClassTensorOp, ConvOp,
    Elem, LayoutAB, 128 / cutlass::sizeof_bits<Elem>::value,
    Elem, LayoutAB, 128 / cutlass::sizeof_bits<Elem>::value,
    Acc,
    TileShape, ClusterShape,
    cutlass::conv::collective::StageCountAutoCarveout<
        static_cast<int>(sizeof(typename CollectiveEpilogue::SharedStorage))>,
    cutlass::conv::collective::KernelScheduleAuto
  >::CollectiveOp;

using ProblemShape = cutlass::conv::ConvProblemShape<
    ConvOp, CollectiveMainloop::DispatchPolicy::NumSpatialDimensions>;
using ConvKernel = cutlass::conv::kernel::ConvUniversal<
    ProblemShape, CollectiveMainloop, CollectiveEpilogue>;
using Conv = cutlass::conv::device::ConvUniversalAdapter<ConvKernel>;

auto* _anchor = &cutlass::device_kernel<ConvKernel>;


// ===== COMPILED SASS (sm_100a) =====

	.target	sm_100a

	.elftype	@"ET_EXEC"


//--------------------- .note.nv.tkinfo           --------------------------
	.section	.note.nv.tkinfo,"",@"SHT_NOTE"
	.sectionflags	@"SHF_NOTE_NV_TKINFO"
	.tkinfo
        /*0018*/ 	.word	0x00000002
        /*0030*/ 	.string	""
        /*0030*/ 	.string	"ptxas"
        /*0030*/ 	.string	"Cuda compilation tools, release 13.0, V13.0.88"
        /*0030*/ 	.string	"Build cuda_13.0.r13.0/compiler.36424714_0"
        /*0030*/ 	.string	"-arch sm_100a -m 64 "



//--------------------- .note.nv.cuinfo           --------------------------
	.section	.note.nv.cuinfo,"",@"SHT_NOTE"
	.sectionflags	@"SHF_NOTE_NV_CUINFO"
        /*0018*/ 	.short	0x0002
        /*001a*/ 	.short	0x0064
        /*001c*/ 	.short	0x0082
	.zero		2


//--------------------- .nv.info                  --------------------------
	.section	.nv.info,"",@"SHT_CUDA_INFO"
	.align	4


	//----- nvinfo : EIATTR_REGCOUNT
	.align		4
        /*0000*/ 	.byte	0x04, 0x2f
        /*0002*/ 	.short	(.L_19 - .L_18)
	.align		4
.L_18:
        /*0004*/ 	.word	index@(_ZN7cutlass13device_kernelINS_4conv6kernel13ConvUniversalINS1_16ConvProblemShapeILNS1_8OperatorE0ELi3EEENS1_10collective14CollectiveConvINS1_47MainloopSm100TmaUmmaWarpSpecializedImplicitGemmILS5_0ELi13ELi3ELi1ELi2EN4cute5tupleIJNSA_1CILi1EEESD_SD_EEEEENSB_IJNSC_ILi64EEESG_NSB_IJSG_EEEEEENS_10bfloat16_tESJ_NSA_8TiledMMAINSA_8MMA_AtomIJNSA_20SM100_MMA_F16BF16_SSISJ_SJ_fLi64ELi64ELNSA_4UMMA5MajorE0ELSO_0ELNSN_7ScaleInE0ELSP_0EEEEEENSA_6LayoutISE_NSB_IJNSC_ILi0EEEST_ST_EEEEENSB_IJNSA_10UnderscoreESW_SW_EEEEENS7_6detail27Sm100ImplicitGemmTileTraitsINSA_20SM90_TMA_LOAD_IM2COLENSA_14ComposedLayoutINSA_7SwizzleILi3ELi4ELi3EEENSA_18smem_ptr_flag_bitsILi16EEENSS_INSB_IJNSC_ILi8EEESG_EEENSB_IJSG_SD_EEEEEEEvEENS10_INSA_13SM90_TMA_LOADES1B_vEEEENS_8epilogue10collective18CollectiveEpilogueINS1G_23Sm100TmaWarpSpecializedILi3ELi2ELi16ELb1ELb0EEEJSI_NSB_IJNSS_ISG_SD_EENSS_INSC_ILi32EEESD_EEEEESJ_NSB_IJNSB_IJllllEEESD_ST_EEESJ_S1Q_NS1G_6fusion15FusionCallbacksIS1K_NS1R_17LinearCombinationISJ_fSJ_fLNS_15FloatRoundStyleE2EEESI_S1O_JEEENSA_5SM1004TMEM4LOAD26SM100_TMEM_LOAD_16dp256b4xES11_NS12_INS13_ILi2ELi4ELi3EEES16_NSS_INSB_IJS17_S1M_EEENSB_IJS1M_SD_EEEEEEENSA_17SM75_U32x4_LDSM_NENSA_21SM90_TMA_STORE_IM2COLES25_NSA_17SM90_U32x4_STSM_NENSA_39AutoVectorizingCopyWithAssumedAlignmentILi128EEEEEEvvEEEEvNT_6ParamsE)
        /*0008*/ 	.word	0x0000004d


	//----- nvinfo : EIATTR_FRAME_SIZE
	.align		4
.L_19:
        /*000c*/ 	.byte	0x04, 0x11
        /*000e*/ 	.short	(.L_21 - .L_20)
	.align		4
.L_20:
        /*0010*/ 	.word	index@($__internal_2_$__cuda_sm10x_tcgen05_guardrail_trap_unallocated_columns_being_dealloced)
        /*0014*/ 	.word	0x00000008


	//----- nvinfo : EIATTR_FRAME_SIZE
	.align		4
.L_21:
        /*0018*/ 	.byte	0x04, 0x11
        /*001a*/ 	.short	(.L_23 - .L_22)
	.align		4
.L_22:
        /*001c*/ 	.word	index@($__internal_1_$__cuda_sm10x_tcgen05_guardrail_trap_phase_invalid_during_alloc)
        /*0020*/ 	.word	0x00000008


	//----- nvinfo : EIATTR_FRAME_SIZE
	.align		4
.L_23:
        /*0024*/ 	.byte	0x04, 0x11
        /*0026*/ 	.short	(.L_25 - .L_24)
	.align		4
.L_24:
        /*0028*/ 	.word	index@($__internal_0_$__cuda_sm10x_tcgen05_guardrail_trap_col_being_dealloced_not_returned_by_alloc)
        /*002c*/ 	.word	0x00000008


	//----- nvinfo : EIATTR_FRAME_SIZE
	.align		4
.L_25:
        /*0030*/ 	.byte	0x04, 0x11
        /*0032*/ 	.short	(.L_27 - .L_26)
	.align		4
.L_26:
        /*0034*/ 	.word	index@(_ZN7cutlass13device_kernelINS_4conv6kernel13ConvUniversalINS1_16ConvProblemShapeILNS1_8OperatorE0ELi3EEENS1_10collective14CollectiveConvINS1_47MainloopSm100TmaUmmaWarpSpecializedImplicitGemmILS5_0ELi13ELi3ELi1ELi2EN4cute5tupleIJNSA_1CILi1EEESD_SD_EEEEENSB_IJNSC_ILi64EEESG_NSB_IJSG_EEEEEENS_10bfloat16_tESJ_NSA_8TiledMMAINSA_8MMA_AtomIJNSA_20SM100_MMA_F16BF16_SSISJ_SJ_fLi64ELi64ELNSA_4UMMA5MajorE0ELSO_0ELNSN_7ScaleInE0ELSP_0EEEEEENSA_6LayoutISE_NSB_IJNSC_ILi0EEEST_ST_EEEEENSB_IJNSA_10UnderscoreESW_SW_EEEEENS7_6detail27Sm100ImplicitGemmTileTraitsINSA_20SM90_TMA_LOAD_IM2COLENSA_14ComposedLayoutINSA_7SwizzleILi3ELi4ELi3EEENSA_18smem_ptr_flag_bitsILi16EEENSS_INSB_IJNSC_ILi8EEESG_EEENSB_IJSG_SD_EEEEEEEvEENS10_INSA_13SM90_TMA_LOADES1B_vEEEENS_8epilogue10collective18CollectiveEpilogueINS1G_23Sm100TmaWarpSpecializedILi3ELi2ELi16ELb1ELb0EEEJSI_NSB_IJNSS_ISG_SD_EENSS_INSC_ILi32EEESD_EEEEESJ_NSB_IJNSB_IJllllEEESD_ST_EEESJ_S1Q_NS1G_6fusion15FusionCallbacksIS1K_NS1R_17LinearCombinationISJ_fSJ_fLNS_15FloatRoundStyleE2EEESI_S1O_JEEENSA_5SM1004TMEM4LOAD26SM100_TMEM_LOAD_16dp256b4xES11_NS12_INS13_ILi2ELi4ELi3EEES16_NSS_INSB_IJS17_S1M_EEENSB_IJS1M_SD_EEEEEEENSA_17SM75_U32x4_LDSM_NENSA_21SM90_TMA_STORE_IM2COLES25_NSA_17SM90_U32x4_STSM_NENSA_39AutoVectorizingCopyWithAssumedAlignmentILi128EEEEEEvvEEEEvNT_6ParamsE)
        /*0038*/ 	.word	0x00000008


	//----- nvinfo : EIATTR_MIN_STACK_SIZE
	.align		4
.L_27:
        /*003c*/ 	.byte	0x04, 0x12
        /*003e*/ 	.short	(.L_29 - .L_28)
	.align		4
.L_28:
        /*0040*/ 	.word	index@(_ZN7cutlass13device_kernelINS_4conv6kernel13ConvUniversalINS1_16ConvProblemShapeILNS1_8OperatorE0ELi3EEENS1_10collective14CollectiveConvINS1_47MainloopSm100TmaUmmaWarpSpecializedImplicitGemmILS5_0ELi13ELi3ELi1ELi2EN4cute5tupleIJNSA_1CILi1EEESD_SD_EEEEENSB_IJNSC_ILi64EEESG_NSB_IJSG_EEEEEENS_10bfloat16_tESJ_NSA_8TiledMMAINSA_8MMA_AtomIJNSA_20SM100_MMA_F16BF16_SSISJ_SJ_fLi64ELi64ELNSA_4UMMA5MajorE0ELSO_0ELNSN_7ScaleInE0ELSP_0EEEEEENSA_6LayoutISE_NSB_IJNSC_ILi0EEEST_ST_EEEEENSB_IJNSA_10UnderscoreESW_SW_EEEEENS7_6detail27Sm100ImplicitGemmTileTraitsINSA_20SM90_TMA_LOAD_IM2COLENSA_14ComposedLayoutINSA_7SwizzleILi3ELi4ELi3EEENSA_18smem_ptr_flag_bitsILi16EEENSS_INSB_IJNSC_ILi8EEESG_EEENSB_IJSG_SD_EEEEEEEvEENS10_INSA_13SM90_TMA_LOADES1B_vEEEENS_8epilogue10collective18CollectiveEpilogueINS1G_23Sm100TmaWarpSpecializedILi3ELi2ELi16ELb1ELb0EEEJSI_NSB_IJNSS_ISG_SD_EENSS_INSC_ILi32EEESD_EEEEESJ_NSB_IJNSB_IJllllEEESD_ST_EEESJ_S1Q_NS1G_6fusion15FusionCallbacksIS1K_NS1R_17LinearCombinationISJ_fSJ_fLNS_15FloatRoundStyleE2EEESI_S1O_JEEENSA_5SM1004TMEM4LOAD26SM100_TMEM_LOAD_16dp256b4xES11_NS12_INS13_ILi2ELi4ELi3EEES16_NSS_INSB_IJS17_S1M_EEENSB_IJS1M_SD_EEEEEEENSA_17SM75_U32x4_LDSM_NENSA_21SM90_TMA_STORE_IM2COLES25_NSA_17SM90_U32x4_STSM_NENSA_39AutoVectorizingCopyWithAssumedAlignmentILi128EEEEEEvvEEEEvNT_6ParamsE)
        /*0044*/ 	.word	0x00000008
.L_29:


//--------------------- .nv.compat                --------------------------
	.section	.nv.compat,"",@"SHT_CUDA_COMPAT_INFO"
	.align	4
        /*0000*/ 	.byte	0x02, 0x09, 0x01, 0x00, 0x02, 0x02, 0x02, 0x00, 0x02, 0x05, 0x05, 0x00, 0x03, 0x07, 0x01, 0x01
        /*0010*/ 	.byte	0x02, 0x03, 0x01, 0x00, 0x02, 0x06, 0x01, 0x00, 0x04, 0x0b, 0x08, 0x00, 0x09, 0x00, 0x00, 0x00
        /*0020*/ 	.byte	0x00, 0x00, 0x00, 0x00


//--------------------- .nv.info._ZN7cutlass13device_kernelINS_4conv6kernel13ConvUniversalINS1_16ConvProblemShapeILNS1_8OperatorE0ELi3EEENS1_10collective14CollectiveConvINS1_47MainloopSm100TmaUmmaWarpSpecializedImplicitGemmILS5_0ELi13ELi3ELi1ELi2EN4cute5tupleIJNSA_1CILi1EEESD_SD_EEEEENSB_IJNSC_ILi64EEESG_NSB_IJSG_EEEEEENS_10bfloat16_tESJ_NSA_8TiledMMAINSA_8MMA_AtomIJNSA_20SM100_MMA_F16BF16_SSISJ_SJ_fLi64ELi64ELNSA_4UMMA5MajorE0ELSO_0ELNSN_7ScaleInE0ELSP_0EEEEEENSA_6LayoutISE_NSB_IJNSC_ILi0EEEST_ST_EEEEENSB_IJNSA_10UnderscoreESW_SW_EEEEENS7_6detail27Sm100ImplicitGemmTileTraitsINSA_20SM90_TMA_LOAD_IM2COLENSA_14ComposedLayoutINSA_7SwizzleILi3ELi4ELi3EEENSA_18smem_ptr_flag_bitsILi16EEENSS_INSB_IJNSC_ILi8EEESG_EEENSB_IJSG_SD_EEEEEEEvEENS10_INSA_13SM90_TMA_LOADES1B_vEEEENS_8epilogue10collective18CollectiveEpilogueINS1G_23Sm100TmaWarpSpecializedILi3ELi2ELi16ELb1ELb0EEEJSI_NSB_IJNSS_ISG_SD_EENSS_INSC_ILi32EEESD_EEEEESJ_NSB_IJNSB_IJllllEEESD_ST_EEESJ_S1Q_NS1G_6fusion15FusionCallbacksIS1K_NS1R_17LinearCombinationISJ_fSJ_fLNS_15FloatRoundStyleE2EEESI_S1O_JEEENSA_5SM1004TMEM4LOAD26SM100_TMEM_LOAD_16dp256b4xES11_NS12_INS13_ILi2ELi4ELi3EEES16_NSS_INSB_IJS17_S1M_EEENSB_IJS1M_SD_EEEEEEENSA_17SM75_U32x4_LDSM_NENSA_21SM90_TMA_STORE_IM2COLES25_NSA_17SM90_U32x4_STSM_NENSA_39AutoVectorizingCopyWithAssumedAlignmentILi128EEEEEEvvEEEEvNT_6ParamsE --------------------------
	.section	.nv.info._ZN7cutlass13device_kernelINS_4conv6kernel13ConvUniversalINS1_16ConvProblemShapeILNS1_8OperatorE0ELi3EEENS1_10collective14CollectiveConvINS1_47MainloopSm100TmaUmmaWarpSpecializedImplicitGemmILS5_0ELi13ELi3ELi1ELi2EN4cute5tupleIJNSA_1CILi1EEESD_SD_EEEEENSB_IJNSC_ILi64EEESG_NSB_IJSG_EEEEEENS_10bfloat16_tESJ_NSA_8TiledMMAINSA_8MMA_AtomIJNSA_20SM100_MMA_F16BF16_SSISJ_SJ_fLi64ELi64ELNSA_4UMMA5MajorE0ELSO_0ELNSN_7ScaleInE0ELSP_0EEEEEENSA_6LayoutISE_NSB_IJNSC_ILi0EEEST_ST_EEEEENSB_IJNSA_10UnderscoreESW_SW_EEEEENS7_6detail27Sm100ImplicitGemmTileTraitsINSA_20SM90_TMA_LOAD_IM2COLENSA_14ComposedLayoutINSA_7SwizzleILi3ELi4ELi3EEENSA_18smem_ptr_flag_bitsILi16EEENSS_INSB_IJNSC_ILi8EEESG_EEENSB_IJSG_SD_EEEEEEEvEENS10_INSA_13SM90_TMA_LOADES1B_vEEEENS_8epilogue10collective18CollectiveEpilogueINS1G_23Sm100TmaWarpSpecializedILi3ELi2ELi16ELb1ELb0EEEJSI_NSB_IJNSS_ISG_SD_EENSS_INSC_ILi32EEESD_EEEEESJ_NSB_IJNSB_IJllllEEESD_ST_EEESJ_S1Q_NS1G_6fusion15FusionCallbacksIS1K_NS1R_17LinearCombinationISJ_fSJ_fLNS_15FloatRoundStyleE2EEESI_S1O_JEEENSA_5SM1004TMEM4LOAD26SM100_TMEM_LOAD_16dp256b4xES11_NS12_INS13_ILi2ELi4ELi3EEES16_NSS_INSB_IJS17_S1M_EEENSB_IJS1M_SD_EEEEEEENSA_17SM75_U32x4_LDSM_NENSA_21SM90_TMA_STORE_IM2COLES25_NSA_17SM90_U32x4_STSM_NENSA_39AutoVectorizingCopyWithAssumedAlignmentILi128EEEEEEvvEEEEvNT_6ParamsE,"",@"SHT_CUDA_INFO"
	.sectionflags	@""
	.align	4


	//----- nvinfo : EIATTR_CUDA_API_VERSION
	.align		4
        /*0000*/ 	.byte	0x04, 0x37
        /*0002*/ 	.short	(.L_31 - .L_30)
.L_30:
        /*0004*/ 	.word	0x00000082


	//----- nvinfo : EIATTR_KPARAM_INFO
	.align		4
.L_31:
        /*0008*/ 	.byte	0x04, 0x17
        /*000a*/ 	.short	(.L_33 - .L_32)
.L_32:
        /*000c*/ 	.word	0x00000000
        /*0010*/ 	.short	0x0000
        /*0012*/ 	.short	0x0000
        /*0014*/ 	.byte	0x00, 0xf0, 0x01, 0x24


	//----- nvinfo : EIATTR_AT_ENTRY_FRAGMENTS
	.align		4
.L_33:
        /*0018*/ 	.byte	0x04, 0x4f
        /*001a*/ 	.short	(.L_35 - .L_34)


	//   ....[0]....
.L_34:
        /*001c*/ 	.word	0x00000006


	//----- nvinfo : EIATTR_RESERVED_SMEM_USED
	.align		4
.L_35:
        /*0020*/ 	.byte	0x01, 0x41
	.zero		2


	//----- nvinfo : EIATTR_SPARSE_MMA_MASK
	.align		4
        /*0024*/ 	.byte	0x03, 0x50
        /*0026*/ 	.short	0x0000


	//----- nvinfo : EIATTR_TCGEN05_1CTA_USED
	.align		4
        /*0028*/ 	.byte	0x01, 0x51
	.zero		2


	//----- nvinfo : EIATTR_MAXREG_COUNT
	.align		4
        /*002c*/ 	.byte	0x03, 0x1b
        /*002e*/ 	.short	0x00ff


	//----- nvinfo : EIATTR_NUM_BARRIERS
	.align		4
        /*0030*/ 	.byte	0x02, 0x4c
        /*0032*/ 	.byte	0x07
	.zero		1


	//----- nvinfo : EIATTR_EXTERNS
	.align		4
        /*0034*/ 	.byte	0x04, 0x0f
        /*0036*/ 	.short	(.L_37 - .L_36)


	//   ....[0]....
	.align		4
.L_36:
        /*0038*/ 	.word	index@(__assertfail)


	//----- nvinfo : EIATTR_MERCURY_ISA_VERSION
	.align		4
.L_37:
        /*003c*/ 	.byte	0x03, 0x5f
        /*003e*/ 	.short	0x0101


	//----- nvinfo : EIATTR_INT_WARP_WIDE_INSTR_OFFSETS
	.align		4
        /*0040*/ 	.byte	0x04, 0x31
        /*0042*/ 	.short	(.L_39 - .L_38)


	//   ....[0]....
.L_38:
        /*0044*/ 	.word	0x00004270


	//   ....[1]....
        /*0048*/ 	.word	0x00004290


	//   ....[2]....
        /*004c*/ 	.word	0x000042c0


	//   ....[3]....
        /*0050*/ 	.word	0x00004fc0


	//   ....[4]....
        /*0054*/ 	.word	0x000050e0


	//   ....[5]....
        /*0058*/ 	.word	0x00005290


	//   ....[6]....
        /*005c*/ 	.word	0x000052f0


	//----- nvinfo : EIATTR_COOP_GROUP_MASK_REGIDS
	.align		4
.L_39:
        /*0060*/ 	.byte	0x04, 0x29
        /*0062*/ 	.short	(.L_41 - .L_40)


	//   ....[0]....
.L_40:
        /*0064*/ 	.word	0xffffffff


	//   ....[1]....
        /*0068*/ 	.word	0xffffffff


	//   ....[2]....
        /*006c*/ 	.word	0xffffffff


	//   ....[3]....
        /*0070*/ 	.word	0xffffffff


	//   ....[4]....
        /*0074*/ 	.word	0xffffffff


	//   ....[5]....
        /*0078*/ 	.word	0xffffffff


	//   ....[6]....
        /*007c*/ 	.word	0xffffffff


	//   ....[7]....
        /*0080*/ 	.word	0xffffffff


	//   ....[8]....
        /*0084*/ 	.word	0xffffffff


	//   ....[9]....
        /*0088*/ 	.word	0xffffffff


	//   ....[10]....
        /*008c*/ 	.word	0xffffffff


	//   ....[11]....
        /*0090*/ 	.word	0xffffffff


	//----- nvinfo : EIATTR_COOP_GROUP_INSTR_OFFSETS
	.align		4
.L_41:
        /*0094*/ 	.byte	0x04, 0x28
        /*0096*/ 	.short	(.L_43 - .L_42)


	//   ....[0]....
.L_42:
        /*0098*/ 	.word	0x00000090


	//   ....[1]....
        /*009c*/ 	.word	0x00000520


	//   ....[2]....
        /*00a0*/ 	.word	0x000007e0


	//   ....[3]....
        /*00a4*/ 	.word	0x00000960


	//   ....[4]....
        /*00a8*/ 	.word	0x00000a60


	//   ....[5]....
        /*00ac*/ 	.word	0x00000bb0


	//   ....[6]....
        /*00b0*/ 	.word	0x000023b0


	//   ....[7]....
        /*00b4*/ 	.word	0x000035b0


	//   ....[8]....
        /*00b8*/ 	.word	0x000037c0


	//   ....[9]....
        /*00bc*/ 	.word	0x000037f0


	//   ....[10]....
        /*00c0*/ 	.word	0x00004150


	//   ....[11]....
        /*00c4*/ 	.word	0x00004390


	//----- nvinfo : EIATTR_VRC_CTA_INIT_COUNT
	.align		4
.L_43:
        /*00c8*/ 	.byte	0x02, 0x4a
        /*00ca*/ 	.byte	0x80
	.zero		1


	//----- nvinfo : EIATTR_SYSCALL_OFFSETS
	.align		4
        /*00cc*/ 	.byte	0x04, 0x46
        /*00ce*/ 	.short	(.L_45 - .L_44)


	//   ....[0]....
.L_44:
        /*00d0*/ 	.word	0x00006070


	//   ....[1]....
        /*00d4*/ 	.word	0x00006160


	//   ....[2]....
        /*00d8*/ 	.word	0x00006ae0


	//   ....[3]....
        /*00dc*/ 	.word	0x00007470


	//----- nvinfo : EIATTR_MBARRIER_INSTR_OFFSETS
	.align		4
.L_45:
        /*00e0*/ 	.byte	0x04, 0x39
        /*00e2*/ 	.short	(.L_47 - .L_46)


	//   ....[0]....
.L_46:
        /*00e4*/ 	.word	0x00000620
        /*00e8*/ 	.word	0x000000ff
        /*00ec*/ 	.word	0x00000000
        /*00f0*/ 	.short	0x0100
        /*00f2*/ 	.byte	0x04
	.zero		1


	//   ....[1]....
        /*00f4*/ 	.word	0x00000630
        /*00f8*/ 	.word	0x000000ff
        /*00fc*/ 	.word	0x00000068
        /*0100*/ 	.short	0x0100
        /*0102*/ 	.byte	0x04
	.zero		1


	//   ....[2]....
        /*0104*/ 	.word	0x00000640
        /*0108*/ 	.word	0x000000ff
        /*010c*/ 	.word	0x00000008
        /*0110*/ 	.short	0x0100
        /*0112*/ 	.byte	0x04
	.zero		1


	//   ....[3]....
        /*0114*/ 	.word	0x00000650
        /*0118*/ 	.word	0x000000ff
        /*011c*/ 	.word	0x00000070
        /*0120*/ 	.short	0x0100
        /*0122*/ 	.byte	0x04
	.zero		1


	//   ....[4]....
        /*0124*/ 	.word	0x00000660
        /*0128*/ 	.word	0x000000ff
        /*012c*/ 	.word	0x00000010
        /*0130*/ 	.short	0x0100
        /*0132*/ 	.byte	0x04
	.zero		1


	//   ....[5]....
        /*0134*/ 	.word	0x00000670
        /*0138*/ 	.word	0x000000ff
        /*013c*/ 	.word	0x00000078
        /*0140*/ 	.short	0x0100
        /*0142*/ 	.byte	0x04
	.zero		1


	//   ....[6]....
        /*0144*/ 	.word	0x00000680
        /*0148*/ 	.word	0x000000ff
        /*014c*/ 	.word	0x00000018
        /*0150*/ 	.short	0x0100
        /*0152*/ 	.byte	0x04
	.zero		1


	//   ....[7]....
        /*0154*/ 	.word	0x00000690
        /*0158*/ 	.word	0x000000ff
        /*015c*/ 	.word	0x00000080
        /*0160*/ 	.short	0x0100
        /*0162*/ 	.byte	0x04
	.zero		1


	//   ....[8]....
        /*0164*/ 	.word	0x000006a0
        /*0168*/ 	.word	0x000000ff
        /*016c*/ 	.word	0x00000020
        /*0170*/ 	.short	0x0100
        /*0172*/ 	.byte	0x04
	.zero		1


	//   ....[9]....
        /*0174*/ 	.word	0x000006b0
        /*0178*/ 	.word	0x000000ff
        /*017c*/ 	.word	0x00000088
        /*0180*/ 	.short	0x0100
        /*0182*/ 	.byte	0x04
	.zero		1


	//   ....[10]....
        /*0184*/ 	.word	0x000006c0
        /*0188*/ 	.word	0x000000ff
        /*018c*/ 	.word	0x00000028
        /*0190*/ 	.short	0x0100
        /*0192*/ 	.byte	0x04
	.zero		1


	//   ....[11]....
        /*0194*/ 	.word	0x000006d0
        /*0198*/ 	.word	0x000000ff
        /*019c*/ 	.word	0x00000090
        /*01a0*/ 	.short	0x0100
        /*01a2*/ 	.byte	0x04
	.zero		1


	//   ....[12]....
        /*01a4*/ 	.word	0x000006e0
        /*01a8*/ 	.word	0x000000ff
        /*01ac*/ 	.word	0x00000030
        /*01b0*/ 	.short	0x0100
        /*01b2*/ 	.byte	0x04
	.zero		1


	//   ....[13]....
        /*01b4*/ 	.word	0x000006f0
        /*01b8*/ 	.word	0x000000ff
        /*01bc*/ 	.word	0x00000098
        /*01c0*/ 	.short	0x0100
        /*01c2*/ 	.byte	0x04
	.zero		1


	//   ....[14]....
        /*01c4*/ 	.word	0x00000700
        /*01c8*/ 	.word	0x000000ff
        /*01cc*/ 	.word	0x00000038
        /*01d0*/ 	.short	0x0100
        /*01d2*/ 	.byte	0x04
	.zero		1


	//   ....[15]....
        /*01d4*/ 	.word	0x00000710
        /*01d8*/ 	.word	0x000000ff
        /*01dc*/ 	.word	0x000000a0
        /*01e0*/ 	.short	0x0100
        /*01e2*/ 	.byte	0x04
	.zero		1


	//   ....[16]....
        /*01e4*/ 	.word	0x00000720
        /*01e8*/ 	.word	0x000000ff
        /*01ec*/ 	.word	0x00000040
        /*01f0*/ 	.short	0x0100
        /*01f2*/ 	.byte	0x04
	.zero		1


	//   ....[17]....
        /*01f4*/ 	.word	0x00000730
        /*01f8*/ 	.word	0x000000ff
        /*01fc*/ 	.word	0x000000a8
        /*0200*/ 	.short	0x0100
        /*0202*/ 	.byte	0x04
	.zero		1


	//   ....[18]....
        /*0204*/ 	.word	0x00000740
        /*0208*/ 	.word	0x000000ff
        /*020c*/ 	.word	0x00000048
        /*0210*/ 	.short	0x0100
        /*0212*/ 	.byte	0x04
	.zero		1


	//   ....[19]....
        /*0214*/ 	.word	0x00000750
        /*0218*/ 	.word	0x000000ff
        /*021c*/ 	.word	0x000000b0
        /*0220*/ 	.short	0x0100
        /*0222*/ 	.byte	0x04
	.zero		1


	//   ....[20]....
        /*0224*/ 	.word	0x00000760
        /*0228*/ 	.word	0x000000ff
        /*022c*/ 	.word	0x00000050
        /*0230*/ 	.short	0x0100
        /*0232*/ 	.byte	0x04
	.zero		1


	//   ....[21]....
        /*0234*/ 	.word	0x00000770
        /*0238*/ 	.word	0x000000ff
        /*023c*/ 	.word	0x000000b8
        /*0240*/ 	.short	0x0100
        /*0242*/ 	.byte	0x04
	.zero		1


	//   ....[22]....
        /*0244*/ 	.word	0x00000780
        /*0248*/ 	.word	0x000000ff
        /*024c*/ 	.word	0x00000058
        /*0250*/ 	.short	0x0100
        /*0252*/ 	.byte	0x04
	.zero		1


	//   ....[23]....
        /*0254*/ 	.word	0x00000790
        /*0258*/ 	.word	0x000000ff
        /*025c*/ 	.word	0x000000c0
        /*0260*/ 	.short	0x0100
        /*0262*/ 	.byte	0x04
	.zero		1


	//   ....[24]....
        /*0264*/ 	.word	0x000007a0
        /*0268*/ 	.word	0x000000ff
        /*026c*/ 	.word	0x00000060
        /*0270*/ 	.short	0x0100
        /*0272*/ 	.byte	0x04
	.zero		1


	//   ....[25]....
        /*0274*/ 	.word	0x000007b0
        /*0278*/ 	.word	0x000000ff
        /*027c*/ 	.word	0x000000c8
        /*0280*/ 	.short	0x0100
        /*0282*/ 	.byte	0x04
	.zero		1


	//   ....[26]....
        /*0284*/ 	.word	0x000008f0
        /*0288*/ 	.word	0x000000ff
        /*028c*/ 	.word	0x000000d0
        /*0290*/ 	.short	0x0100
        /*0292*/ 	.byte	0x04
	.zero		1


	//   ....[27]....
        /*0294*/ 	.word	0x00000900
        /*0298*/ 	.word	0x000000ff
        /*029c*/ 	.word	0x000000e8
        /*02a0*/ 	.short	0x0100
        /*02a2*/ 	.byte	0x04
	.zero		1


	//   ....[28]....
        /*02a4*/ 	.word	0x00000910
        /*02a8*/ 	.word	0x000000ff
        /*02ac*/ 	.word	0x000000d8
        /*02b0*/ 	.short	0x0100
        /*02b2*/ 	.byte	0x04
	.zero		1


	//   ....[29]....
        /*02b4*/ 	.word	0x00000920
        /*02b8*/ 	.word	0x000000ff
        /*02bc*/ 	.word	0x000000f0
        /*02c0*/ 	.short	0x0100
        /*02c2*/ 	.byte	0x04
	.zero		1


	//   ....[30]....
        /*02c4*/ 	.word	0x00000930
        /*02c8*/ 	.word	0x000000ff
        /*02cc*/ 	.word	0x000000e0
        /*02d0*/ 	.short	0x0100
        /*02d2*/ 	.byte	0x04
	.zero		1


	//   ....[31]....
        /*02d4*/ 	.word	0x00000940
        /*02d8*/ 	.word	0x000000ff
        /*02dc*/ 	.word	0x000000f8
        /*02e0*/ 	.short	0x0100
        /*02e2*/ 	.byte	0x04
	.zero		1


	//   ....[32]....
        /*02e4*/ 	.word	0x00000a30
        /*02e8*/ 	.word	0x000000ff
        /*02ec*/ 	.word	0x00000100
        /*02f0*/ 	.short	0x0100
        /*02f2*/ 	.byte	0x06
	.zero		1


	//   ....[33]....
        /*02f4*/ 	.word	0x00000a40
        /*02f8*/ 	.word	0x000000ff
        /*02fc*/ 	.word	0x00000108
        /*0300*/ 	.short	0x0100
        /*0302*/ 	.byte	0x06
	.zero		1


	//   ....[34]....
        /*0304*/ 	.word	0x00000b80
        /*0308*/ 	.word	0x000000ff
        /*030c*/ 	.word	0x00000110
        /*0310*/ 	.short	0x0100
        /*0312*/ 	.byte	0x06
	.zero		1


	//   ....[35]....
        /*0314*/ 	.word	0x00000b90
        /*0318*/ 	.word	0x000000ff
        /*031c*/ 	.word	0x00000118
        /*0320*/ 	.short	0x0100
        /*0322*/ 	.byte	0x06
	.zero		1


	//   ....[36]....
        /*0324*/ 	.word	0x00000ce0
        /*0328*/ 	.word	0x000000ff
        /*032c*/ 	.word	0x00000120
        /*0330*/ 	.short	0x0100
        /*0332*/ 	.byte	0x04
	.zero		1


	//   ....[37]....
        /*0334*/ 	.word	0x00000cf0
        /*0338*/ 	.word	0x000000ff
        /*033c*/ 	.word	0x00000130
        /*0340*/ 	.short	0x0100
        /*0342*/ 	.byte	0x04
	.zero		1


	//   ....[38]....
        /*0344*/ 	.word	0x00000d00
        /*0348*/ 	.word	0x000000ff
        /*034c*/ 	.word	0x00000128
        /*0350*/ 	.short	0x0100
        /*0352*/ 	.byte	0x04
	.zero		1


	//   ....[39]....
        /*0354*/ 	.word	0x00000d10
        /*0358*/ 	.word	0x000000ff
        /*035c*/ 	.word	0x00000138
        /*0360*/ 	.short	0x0100
        /*0362*/ 	.byte	0x04
	.zero		1


	//   ....[40]....
        /*0364*/ 	.word	0x00001690
        /*0368*/ 	.word	0x000000ff
        /*036c*/ 	.word	0x00000068
        /*0370*/ 	.short	0x010a
        /*0372*/ 	.byte	0x04
	.zero		1


	//   ....[41]....
        /*0374*/ 	.word	0x000019a0
        /*0378*/ 	.word	0x000000ff
        /*037c*/ 	.word	0x00000068
        /*0380*/ 	.short	0x010a
        /*0382*/ 	.byte	0x09
	.zero		1


	//   ....[42]....
        /*0384*/ 	.word	0x00001b10
        /*0388*/ 	.word	0x000000ff
        /*038c*/ 	.word	0x00000068
        /*0390*/ 	.short	0x010a
        /*0392*/ 	.byte	0x08
	.zero		1


	//   ....[43]....
        /*0394*/ 	.word	0x00001d20
        /*0398*/ 	.word	0x000000ff
        /*039c*/ 	.word	0x00000108
        /*03a0*/ 	.short	0x0101
        /*03a2*/ 	.byte	0x24
	.zero		1


	//   ....[44]....
        /*03a4*/ 	.word	0x00001d50
        /*03a8*/ 	.word	0x000000ff
        /*03ac*/ 	.word	0x00000068
        /*03b0*/ 	.short	0x010a
        /*03b2*/ 	.byte	0x04
	.zero		1


	//   ....[45]....
        /*03b4*/ 	.word	0x00002030
        /*03b8*/ 	.word	0x000000ff
        /*03bc*/ 	.word	0x00000068
        /*03c0*/ 	.short	0x010a
        /*03c2*/ 	.byte	0x09
	.zero		1


	//   ....[46]....
        /*03c4*/ 	.word	0x000021a0
        /*03c8*/ 	.word	0x000000ff
        /*03cc*/ 	.word	0x00000068
        /*03d0*/ 	.short	0x010a
        /*03d2*/ 	.byte	0x08
	.zero		1


	//   ....[47]....
        /*03d4*/ 	.word	0x000023c0
        /*03d8*/ 	.word	0x000000ff
        /*03dc*/ 	.word	0x00000110
        /*03e0*/ 	.short	0x010a
        /*03e2*/ 	.byte	0x24
	.zero		1


	//   ....[48]....
        /*03e4*/ 	.word	0x00002480
        /*03e8*/ 	.word	0x000000ff
        /*03ec*/ 	.word	0x00000000
        /*03f0*/ 	.short	0x0101
        /*03f2*/ 	.byte	0x04
	.zero		1


	//   ....[49]....
        /*03f4*/ 	.word	0x00002a80
        /*03f8*/ 	.word	0x000000ff
        /*03fc*/ 	.word	0x00000000
        /*0400*/ 	.short	0x010a
        /*0402*/ 	.byte	0x04
	.zero		1


	//   ....[50]....
        /*0404*/ 	.word	0x00002b20
        /*0408*/ 	.word	0x000000ff
        /*040c*/ 	.word	0x00000000
        /*0410*/ 	.short	0x010a
        /*0412*/ 	.byte	0x05
	.zero		1


	//   ....[51]....
        /*0414*/ 	.word	0x00002bc0
        /*0418*/ 	.word	0x000000ff
        /*041c*/ 	.word	0x00000000
        /*0420*/ 	.short	0x010a
        /*0422*/ 	.byte	0x05
	.zero		1


	//   ....[52]....
        /*0424*/ 	.word	0x00002c60
        /*0428*/ 	.word	0x000000ff
        /*042c*/ 	.word	0x00000000
        /*0430*/ 	.short	0x010a
        /*0432*/ 	.byte	0x05
	.zero		1


	//   ....[53]....
        /*0434*/ 	.word	0x00002d00
        /*0438*/ 	.word	0x000000ff
        /*043c*/ 	.word	0x00000000
        /*0440*/ 	.short	0x010a
        /*0442*/ 	.byte	0x05
	.zero		1


	//   ....[54]....
        /*0444*/ 	.word	0x00002da0
        /*0448*/ 	.word	0x000000ff
        /*044c*/ 	.word	0x00000000
        /*0450*/ 	.short	0x010a
        /*0452*/ 	.byte	0x05
	.zero		1


	//   ....[55]....
        /*0454*/ 	.word	0x00002e40
        /*0458*/ 	.word	0x000000ff
        /*045c*/ 	.word	0x00000000
        /*0460*/ 	.short	0x010a
        /*0462*/ 	.byte	0x05
	.zero		1


	//   ....[56]....
        /*0464*/ 	.word	0x00002ee0
        /*0468*/ 	.word	0x000000ff
        /*046c*/ 	.word	0x00000000
        /*0470*/ 	.short	0x010a
        /*0472*/ 	.byte	0x05
	.zero		1


	//   ....[57]....
        /*0474*/ 	.word	0x00002f80
        /*0478*/ 	.word	0x000000ff
        /*047c*/ 	.word	0x00000000
        /*0480*/ 	.short	0x010a
        /*0482*/ 	.byte	0x05
	.zero		1


	//   ....[58]....
        /*0484*/ 	.word	0x00003020
        /*0488*/ 	.word	0x000000ff
        /*048c*/ 	.word	0x00000000
        /*0490*/ 	.short	0x010a
        /*0492*/ 	.byte	0x05
	.zero		1


	//   ....[59]....
        /*0494*/ 	.word	0x000030c0
        /*0498*/ 	.word	0x000000ff
        /*049c*/ 	.word	0x00000000
        /*04a0*/ 	.short	0x010a
        /*04a2*/ 	.byte	0x05
	.zero		1


	//   ....[60]....
        /*04a4*/ 	.word	0x00003160
        /*04a8*/ 	.word	0x000000ff
        /*04ac*/ 	.word	0x00000000
        /*04b0*/ 	.short	0x010a
        /*04b2*/ 	.byte	0x05
	.zero		1


	//   ....[61]....
        /*04b4*/ 	.word	0x00003210
        /*04b8*/ 	.word	0x00000000
        /*04bc*/ 	.word	0x00000000
        /*04c0*/ 	.short	0x010a
        /*04c2*/ 	.byte	0xff
	.zero		1


	//   ....[62]....
        /*04c4*/ 	.word	0x00003360
        /*04c8*/ 	.word	0x000000ff
        /*04cc*/ 	.word	0x00000118
        /*04d0*/ 	.short	0x010a
        /*04d2*/ 	.byte	0x04
	.zero		1


	//   ....[63]....
        /*04d4*/ 	.word	0x00003400
        /*04d8*/ 	.word	0x000000ff
        /*04dc*/ 	.word	0x00000110
        /*04e0*/ 	.short	0x010a
        /*04e2*/ 	.byte	0x04
	.zero		1


	//   ....[64]....
        /*04e4*/ 	.word	0x000034a0
        /*04e8*/ 	.word	0x000000ff
        /*04ec*/ 	.word	0x00000000
        /*04f0*/ 	.short	0x0101
        /*04f2*/ 	.byte	0x05
	.zero		1


	//   ....[65]....
        /*04f4*/ 	.word	0x000034e0
        /*04f8*/ 	.word	0x000000ff
        /*04fc*/ 	.word	0x00000118
        /*0500*/ 	.short	0x0106
        /*0502*/ 	.byte	0x04
	.zero		1


	//   ....[66]....
        /*0504*/ 	.word	0x00003520
        /*0508*/ 	.word	0x00000000
        /*050c*/ 	.word	0x00000118
        /*0510*/ 	.short	0x010a
        /*0512*/ 	.byte	0xff
	.zero		1


	//   ....[67]....
        /*0514*/ 	.word	0x00003a90
        /*0518*/ 	.word	0x000000ff
        /*051c*/ 	.word	0x00000110
        /*0520*/ 	.short	0x010a
        /*0522*/ 	.byte	0x14
	.zero		1


	//   ....[68]....
        /*0524*/ 	.word	0x00003b40
        /*0528*/ 	.word	0x000000ff
        /*052c*/ 	.word	0x00000000
        /*0530*/ 	.short	0x0101
        /*0532*/ 	.byte	0x19
	.zero		1


	//   ....[69]....
        /*0534*/ 	.word	0x00003b50
        /*0538*/ 	.word	0x000000ff
        /*053c*/ 	.word	0x00000130
        /*0540*/ 	.short	0x010a
        /*0542*/ 	.byte	0x18
	.zero		1


	//   ....[70]....
        /*0544*/ 	.word	0x00003c00
        /*0548*/ 	.word	0x000000ff
        /*054c*/ 	.word	0x00000000
        /*0550*/ 	.short	0x010a
        /*0552*/ 	.byte	0x04
	.zero		1


	//   ....[71]....
        /*0554*/ 	.word	0x00003c50
        /*0558*/ 	.word	0x000000ff
        /*055c*/ 	.word	0x00000000
        /*0560*/ 	.short	0x010a
        /*0562*/ 	.byte	0x12
	.zero		1


	//   ....[72]....
        /*0564*/ 	.word	0x00003da0
        /*0568*/ 	.word	0x000000ff
        /*056c*/ 	.word	0x00000000
        /*0570*/ 	.short	0x010a
        /*0572*/ 	.byte	0x05
	.zero		1


	//   ....[73]....
        /*0574*/ 	.word	0x000040a0
        /*0578*/ 	.word	0x000000ff
        /*057c*/ 	.word	0x00000000
        /*0580*/ 	.short	0x010a
        /*0582*/ 	.byte	0x04
	.zero		1


	//   ....[74]....
        /*0584*/ 	.word	0x00004130
        /*0588*/ 	.word	0x000000ff
        /*058c*/ 	.word	0x00000000
        /*0590*/ 	.short	0x010a
        /*0592*/ 	.byte	0x04
	.zero		1


	//   ....[75]....
        /*0594*/ 	.word	0x00004680
        /*0598*/ 	.word	0x000000ff
        /*059c*/ 	.word	0x00000110
        /*05a0*/ 	.short	0x010a
        /*05a2*/ 	.byte	0x18
	.zero		1


	//   ....[76]....
        /*05a4*/ 	.word	0x00004720
        /*05a8*/ 	.word	0x000000ff
        /*05ac*/ 	.word	0x00000000
        /*05b0*/ 	.short	0x0101
        /*05b2*/ 	.byte	0x24
	.zero		1


	//   ....[77]....
        /*05b4*/ 	.word	0x00004c50
        /*05b8*/ 	.word	0x000000ff
        /*05bc*/ 	.word	0x00000108
        /*05c0*/ 	.short	0x010a
        /*05c2*/ 	.byte	0x18
	.zero		1


	//   ....[78]....
        /*05c4*/ 	.word	0x00004e20
        /*05c8*/ 	.word	0x000000ff
        /*05cc*/ 	.word	0x000000e8
        /*05d0*/ 	.short	0x010a
        /*05d2*/ 	.byte	0x07
	.zero		1


	//   ....[79]....
        /*05d4*/ 	.word	0x00005170
        /*05d8*/ 	.word	0x000000ff
        /*05dc*/ 	.word	0x000000d0
        /*05e0*/ 	.short	0x010b
        /*05e2*/ 	.byte	0x07
	.zero		1


	//   ....[80]....
        /*05e4*/ 	.word	0x00005180
        /*05e8*/ 	.word	0x000000ff
        /*05ec*/ 	.word	0x00000000
        /*05f0*/ 	.short	0x0101
        /*05f2*/ 	.byte	0x06
	.zero		1


	//   ....[81]....
        /*05f4*/ 	.word	0x00005190
        /*05f8*/ 	.word	0x000000ff
        /*05fc*/ 	.word	0x000000e8
        /*0600*/ 	.short	0x010a
        /*0602*/ 	.byte	0x04
	.zero		1


	//   ....[82]....
        /*0604*/ 	.word	0x000053b0
        /*0608*/ 	.word	0x000000ff
        /*060c*/ 	.word	0x000000d0
        /*0610*/ 	.short	0x010b
        /*0612*/ 	.byte	0x04
	.zero		1


	//   ....[83]....
        /*0614*/ 	.word	0x000053c0
        /*0618*/ 	.word	0x000000ff
        /*061c*/ 	.word	0x00000000
        /*0620*/ 	.short	0x0101
        /*0622*/ 	.byte	0x05
	.zero		1


	//   ....[84]....
        /*0624*/ 	.word	0x00005410
        /*0628*/ 	.word	0x000000ff
        /*062c*/ 	.word	0x00000000
        /*0630*/ 	.short	0x010a
        /*0632*/ 	.byte	0x04
	.zero		1


	//   ....[85]....
        /*0634*/ 	.word	0x000054e0
        /*0638*/ 	.word	0x00000002
        /*063c*/ 	.word	0x00000000
        /*0640*/ 	.short	0x010a
        /*0642*/ 	.byte	0xff
	.zero		1


	//   ....[86]....
        /*0644*/ 	.word	0x00005550
        /*0648*/ 	.word	0x00000004
        /*064c*/ 	.word	0x00000000
        /*0650*/ 	.short	0x010a
        /*0652*/ 	.byte	0xff
	.zero		1


	//   ....[87]....
        /*0654*/ 	.word	0x00005930
        /*0658*/ 	.word	0x000000ff
        /*065c*/ 	.word	0x00000110
        /*0660*/ 	.short	0x010a
        /*0662*/ 	.byte	0x31
	.zero		1


	//   ....[88]....
        /*0664*/ 	.word	0x00005a00
        /*0668*/ 	.word	0x000000ff
        /*066c*/ 	.word	0x00000000
        /*0670*/ 	.short	0x0101
        /*0672*/ 	.byte	0x04
	.zero		1


	//   ....[89]....
        /*0674*/ 	.word	0x000065e0
        /*0678*/ 	.word	0x00000000
        /*067c*/ 	.word	0x000000d0
        /*0680*/ 	.short	0x010a
        /*0682*/ 	.byte	0xff
	.zero		1


	//   ....[90]....
        /*0684*/ 	.word	0x00006670
        /*0688*/ 	.word	0x0000001b
        /*068c*/ 	.word	0x00000120
        /*0690*/ 	.short	0x010a
        /*0692*/ 	.byte	0xff
	.zero		1


	//   ....[91]....
        /*0694*/ 	.word	0x00006820
        /*0698*/ 	.word	0x00000000
        /*069c*/ 	.word	0x000000d0
        /*06a0*/ 	.short	0x010a
        /*06a2*/ 	.byte	0xff
	.zero		1


	//   ....[92]....
        /*06a4*/ 	.word	0x000069c0
        /*06a8*/ 	.word	0x0000001b
        /*06ac*/ 	.word	0x00000120
        /*06b0*/ 	.short	0x010a
        /*06b2*/ 	.byte	0xff
	.zero		1


	//   ....[93]....
        /*06b4*/ 	.word	0x000071d0
        /*06b8*/ 	.word	0x00000000
        /*06bc*/ 	.word	0x00000000
        /*06c0*/ 	.short	0x0101
        /*06c2*/ 	.byte	0xff
	.zero		1


	//   ....[94]....
        /*06c4*/ 	.word	0x000071e0
        /*06c8*/ 	.word	0x00000003
        /*06cc*/ 	.word	0x000000d0
        /*06d0*/ 	.short	0x010a
        /*06d2*/ 	.byte	0xff
	.zero		1


	//   ....[95]....
        /*06d4*/ 	.word	0x000072a0
        /*06d8*/ 	.word	0x00000003
        /*06dc*/ 	.word	0x000000d0
        /*06e0*/ 	.short	0x010a
        /*06e2*/ 	.byte	0xff
	.zero		1


	//   ....[96]....
        /*06e4*/ 	.word	0x000076d0
        /*06e8*/ 	.word	0x000000ff
        /*06ec*/ 	.word	0x00000000
        /*06f0*/ 	.short	0x0101
        /*06f2*/ 	.byte	0x04
	.zero		1


	//   ....[97]....
        /*06f4*/ 	.word	0x00007c00
        /*06f8*/ 	.word	0x00000000
        /*06fc*/ 	.word	0x00000000
        /*0700*/ 	.short	0x0101
        /*0702*/ 	.byte	0xff
	.zero		1


	//   ....[98]....
        /*0704*/ 	.word	0x00007e70
        /*0708*/ 	.word	0x000000ff
        /*070c*/ 	.word	0x00000000
        /*0710*/ 	.short	0x0101
        /*0712*/ 	.byte	0x04
	.zero		1


	//   ....[99]....
        /*0714*/ 	.word	0x00007ea0
        /*0718*/ 	.word	0x00000000
        /*071c*/ 	.word	0x00000068
        /*0720*/ 	.short	0x010a
        /*0722*/ 	.byte	0xff
	.zero		1


	//   ....[100]....
        /*0724*/ 	.word	0x00007f00
        /*0728*/ 	.word	0x00000000
        /*072c*/ 	.word	0x00000068
        /*0730*/ 	.short	0x010a
        /*0732*/ 	.byte	0xff
	.zero		1


	//   ....[101]....
        /*0734*/ 	.word	0x00007f60
        /*0738*/ 	.word	0x00000000
        /*073c*/ 	.word	0x00000110
        /*0740*/ 	.short	0x010a
        /*0742*/ 	.byte	0xff
	.zero		1


	//   ....[102]....
        /*0744*/ 	.word	0x00007fc0
        /*0748*/ 	.word	0x00000000
        /*074c*/ 	.word	0x00000000
        /*0750*/ 	.short	0x010a
        /*0752*/ 	.byte	0xff
	.zero		1


	//   ....[103]....
        /*0754*/ 	.word	0x00008020
        /*0758*/ 	.word	0x00000000
        /*075c*/ 	.word	0x00000000
        /*0760*/ 	.short	0x010a
        /*0762*/ 	.byte	0xff
	.zero		1


	//   ....[104]....
        /*0764*/ 	.word	0x00008080
        /*0768*/ 	.word	0x00000000
        /*076c*/ 	.word	0x00000000
        /*0770*/ 	.short	0x010a
        /*0772*/ 	.byte	0xff
	.zero		1


	//   ....[105]....
        /*0774*/ 	.word	0x000080e0
        /*0778*/ 	.word	0x00000000
        /*077c*/ 	.word	0x00000000
        /*0780*/ 	.short	0x010a
        /*0782*/ 	.byte	0xff
	.zero		1


	//   ....[106]....
        /*0784*/ 	.word	0x00008140
        /*0788*/ 	.word	0x00000000
        /*078c*/ 	.word	0x00000000
        /*0790*/ 	.short	0x010a
        /*0792*/ 	.byte	0xff
	.zero		1


	//   ....[107]....
        /*0794*/ 	.word	0x000081a0
        /*0798*/ 	.word	0x00000000
        /*079c*/ 	.word	0x00000000
        /*07a0*/ 	.short	0x010a
        /*07a2*/ 	.byte	0xff
	.zero		1


	//   ....[108]....
        /*07a4*/ 	.word	0x00008200
        /*07a8*/ 	.word	0x00000000
        /*07ac*/ 	.word	0x00000000
        /*07b0*/ 	.short	0x010a
        /*07b2*/ 	.byte	0xff
	.zero		1


	//   ....[109]....
        /*07b4*/ 	.word	0x00008260
        /*07b8*/ 	.word	0x00000000
        /*07bc*/ 	.word	0x00000000
        /*07c0*/ 	.short	0x010a
        /*07c2*/ 	.byte	0xff
	.zero		1


	//   ....[110]....
        /*07c4*/ 	.word	0x000082c0
        /*07c8*/ 	.word	0x00000000
        /*07cc*/ 	.word	0x00000000
        /*07d0*/ 	.short	0x010a
        /*07d2*/ 	.byte	0xff
	.zero		1


	//   ....[111]....
        /*07d4*/ 	.word	0x00008320
        /*07d8*/ 	.word	0x00000000
        /*07dc*/ 	.word	0x00000000
        /*07e0*/ 	.short	0x010a
        /*07e2*/ 	.byte	0xff
	.zero		1


	//   ....[112]....
        /*07e4*/ 	.word	0x00008380
        /*07e8*/ 	.word	0x00000000
        /*07ec*/ 	.word	0x00000000
        /*07f0*/ 	.short	0x010a
        /*07f2*/ 	.byte	0xff
	.zero		1


	//   ....[113]....
        /*07f4*/ 	.word	0x000083e0
        /*07f8*/ 	.word	0x00000000
        /*07fc*/ 	.word	0x00000000
        /*0800*/ 	.short	0x010a
        /*0802*/ 	.byte	0xff
	.zero		1


	//   ....[114]....
        /*0804*/ 	.word	0x00008440
        /*0808*/ 	.word	0x00000004
        /*080c*/ 	.word	0x00000118
        /*0810*/ 	.short	0x010a
        /*0812*/ 	.byte	0xff
	.zero		1


	//   ....[115]....
        /*0814*/ 	.word	0x000084a0
        /*0818*/ 	.word	0x00000004
        /*081c*/ 	.word	0x00000110
        /*0820*/ 	.short	0x010a
        /*0822*/ 	.byte	0xff
	.zero		1


	//   ....[116]....
        /*0824*/ 	.word	0x00008500
        /*0828*/ 	.word	0x00000000
        /*082c*/ 	.word	0x00000110
        /*0830*/ 	.short	0x010a
        /*0832*/ 	.byte	0xff
	.zero		1


	//   ....[117]....
        /*0834*/ 	.word	0x00008560
        /*0838*/ 	.word	0x00000004
        /*083c*/ 	.word	0x00000130
        /*0840*/ 	.short	0x010a
        /*0842*/ 	.byte	0xff
	.zero		1


	//   ....[118]....
        /*0844*/ 	.word	0x000085c0
        /*0848*/ 	.word	0x00000000
        /*084c*/ 	.word	0x00000000
        /*0850*/ 	.short	0x010a
        /*0852*/ 	.byte	0xff
	.zero		1


	//   ....[119]....
        /*0854*/ 	.word	0x00008620
        /*0858*/ 	.word	0x00000000
        /*085c*/ 	.word	0x00000000
        /*0860*/ 	.short	0x010a
        /*0862*/ 	.byte	0xff
	.zero		1


	//   ....[120]....
        /*0864*/ 	.word	0x00008680
        /*0868*/ 	.word	0x00000000
        /*086c*/ 	.word	0x00000000
        /*0870*/ 	.short	0x010a
        /*0872*/ 	.byte	0xff
	.zero		1


	//   ....[121]....
        /*0874*/ 	.word	0x000086e0
        /*0878*/ 	.word	0x00000000
        /*087c*/ 	.word	0x00000110
        /*0880*/ 	.short	0x010a
        /*0882*/ 	.byte	0xff
	.zero		1


	//   ....[122]....
        /*0884*/ 	.word	0x00008740
        /*0888*/ 	.word	0x00000000
        /*088c*/ 	.word	0x00000108
        /*0890*/ 	.short	0x010a
        /*0892*/ 	.byte	0xff
	.zero		1


	//   ....[123]....
        /*0894*/ 	.word	0x000087a0
        /*0898*/ 	.word	0x00000008
        /*089c*/ 	.word	0x000000e8
        /*08a0*/ 	.short	0x010a
        /*08a2*/ 	.byte	0xff
	.zero		1


	//   ....[124]....
        /*08a4*/ 	.word	0x00008800
        /*08a8*/ 	.word	0x00000000
        /*08ac*/ 	.word	0x000000e8
        /*08b0*/ 	.short	0x010a
        /*08b2*/ 	.byte	0xff
	.zero		1


	//   ....[125]....
        /*08b4*/ 	.word	0x00008860
        /*08b8*/ 	.word	0x00000000
        /*08bc*/ 	.word	0x00000000
        /*08c0*/ 	.short	0x010a
        /*08c2*/ 	.byte	0xff
	.zero		1


	//   ....[126]....
        /*08c4*/ 	.word	0x000088b0
        /*08c8*/ 	.word	0x00000002
        /*08cc*/ 	.word	0x00000000
        /*08d0*/ 	.short	0x010a
        /*08d2*/ 	.byte	0xff
	.zero		1


	//   ....[127]....
        /*08d4*/ 	.word	0x00008910
        /*08d8*/ 	.word	0x00000000
        /*08dc*/ 	.word	0x00000110
        /*08e0*/ 	.short	0x010a
        /*08e2*/ 	.byte	0xff
	.zero		1


	//   ....[128]....
        /*08e4*/ 	.word	0x00008960
        /*08e8*/ 	.word	0x00000000
        /*08ec*/ 	.word	0x000000d0
        /*08f0*/ 	.short	0x010a
        /*08f2*/ 	.byte	0xff
	.zero		1


	//   ....[129]....
        /*08f4*/ 	.word	0x000089b0
        /*08f8*/ 	.word	0x0000001b
        /*08fc*/ 	.word	0x00000120
        /*0900*/ 	.short	0x010a
        /*0902*/ 	.byte	0xff
	.zero		1


	//   ....[130]....
        /*0904*/ 	.word	0x00008a00
        /*0908*/ 	.word	0x00000003
        /*090c*/ 	.word	0x000000d0
        /*0910*/ 	.short	0x010a
        /*0912*/ 	.byte	0xff
	.zero		1


	//----- nvinfo : EIATTR_NUM_MBARRIERS
	.align		4
.L_47:
        /*0914*/ 	.byte	0x03, 0x38
        /*0916*/ 	.short	0x0028


	//----- nvinfo : EIATTR_EXIT_INSTR_OFFSETS
	.align		4
        /*0918*/ 	.byte	0x04, 0x1c
        /*091a*/ 	.short	(.L_49 - .L_48)


	//   ....[0]....
.L_48:
        /*091c*/ 	.word	0x00003240


	//   ....[1]....
        /*0920*/ 	.word	0x000034f0


	//   ....[2]....
        /*0924*/ 	.word	0x00003550


	//   ....[3]....
        /*0928*/ 	.word	0x000043a0


	//   ....[4]....
        /*092c*/ 	.word	0x00005580


	//   ....[5]....
        /*0930*/ 	.word	0x000055c0


	//   ....[6]....
        /*0934*/ 	.word	0x00007d50


	//   ....[7]....
        /*0938*/ 	.word	0x00007dd0


	//   ....[8]....
        /*093c*/ 	.word	0x00007e00


	//   ....[9]....
        /*0940*/ 	.word	0x00007e80


	//----- nvinfo : EIATTR_MAX_THREADS
	.align		4
.L_49:
        /*0944*/ 	.byte	0x04, 0x05
        /*0946*/ 	.short	(.L_51 - .L_50)
.L_50:
        /*0948*/ 	.word	0x00000100
        /*094c*/ 	.word	0x00000001
        /*0950*/ 	.word	0x00000001


	//----- nvinfo : EIATTR_CRS_STACK_SIZE
	.align		4
.L_51:
        /*0954*/ 	.byte	0x04, 0x1e
        /*0956*/ 	.short	(.L_53 - .L_52)
.L_52:
        /*0958*/ 	.word	0x00000000


	//----- nvinfo : EIATTR_CBANK_PARAM_SIZE
	.align		4
.L_53:
        /*095c*/ 	.byte	0x03, 0x19
        /*095e*/ 	.short	0x0900


	//----- nvinfo : EIATTR_PARAM_CBANK
	.align		4
        /*0960*/ 	.byte	0x04, 0x0a
        /*0962*/ 	.short	(.L_55 - .L_54)
	.align		4
.L_54:
        /*0964*/ 	.word	index@(.nv.constant0._ZN7cutlass13device_kernelINS_4conv6kernel13ConvUniversalINS1_16ConvProblemShapeILNS1_8OperatorE0ELi3EEENS1_10collective14CollectiveConvINS1_47MainloopSm100TmaUmmaWarpSpecializedImplicitGemmILS5_0ELi13ELi3ELi1ELi2EN4cute5tupleIJNSA_1CILi1EEESD_SD_EEEEENSB_IJNSC_ILi64EEESG_NSB_IJSG_EEEEEENS_10bfloat16_tESJ_NSA_8TiledMMAINSA_8MMA_AtomIJNSA_20SM100_MMA_F16BF16_SSISJ_SJ_fLi64ELi64ELNSA_4UMMA5MajorE0ELSO_0ELNSN_7ScaleInE0ELSP_0EEEEEENSA_6LayoutISE_NSB_IJNSC_ILi0EEEST_ST_EEEEENSB_IJNSA_10UnderscoreESW_SW_EEEEENS7_6detail27Sm100ImplicitGemmTileTraitsINSA_20SM90_TMA_LOAD_IM2COLENSA_14ComposedLayoutINSA_7SwizzleILi3ELi4ELi3EEENSA_18smem_ptr_flag_bitsILi16EEENSS_INSB_IJNSC_ILi8EEESG_EEENSB_IJSG_SD_EEEEEEEvEENS10_INSA_13SM90_TMA_LOADES1B_vEEEENS_8epilogue10collective18CollectiveEpilogueINS1G_23Sm100TmaWarpSpecializedILi3ELi2ELi16ELb1ELb0EEEJSI_NSB_IJNSS_ISG_SD_EENSS_INSC_ILi32EEESD_EEEEESJ_NSB_IJNSB_IJllllEEESD_ST_EEESJ_S1Q_NS1G_6fusion15FusionCallbacksIS1K_NS1R_17LinearCombinationISJ_fSJ_fLNS_15FloatRoundStyleE2EEESI_S1O_JEEENSA_5SM1004TMEM4LOAD26SM100_TMEM_LOAD_16dp256b4xES11_NS12_INS13_ILi2ELi4ELi3EEES16_NSS_INSB_IJS17_S1M_EEENSB_IJS1M_SD_EEEEEEENSA_17SM75_U32x4_LDSM_NENSA_21SM90_TMA_STORE_IM2COLES25_NSA_17SM90_U32x4_STSM_NENSA_39AutoVectorizingCopyWithAssumedAlignmentILi128EEEEEEvvEEEEvNT_6ParamsE)
        /*0968*/ 	.short	0x0380
        /*096a*/ 	.short	0x0900


	//----- nvinfo : EIATTR_SW_WAR
	.align		4
.L_55:
        /*096c*/ 	.byte	0x04, 0x36
        /*096e*/ 	.short	(.L_57 - .L_56)
.L_56:
        /*0970*/ 	.word	0x00000008
.L_57:


//--------------------- .nv.callgraph             --------------------------
	.section	.nv.callgraph,"",@"SHT_CUDA_CALLGRAPH"
	.align	4
	.sectionentsize	8
	.align		4
        /*0000*/ 	.word	0x00000000
	.align		4
        /*0004*/ 	.word	0xffffffff
	.align		4
        /*0008*/ 	.word	index@(_ZN7cutlass13device_kernelINS_4conv6kernel13ConvUniversalINS1_16ConvProblemShapeILNS1_8OperatorE0ELi3EEENS1_10collective14CollectiveConvINS1_47MainloopSm100TmaUmmaWarpSpecializedImplicitGemmILS5_0ELi13ELi3ELi1ELi2EN4cute5tupleIJNSA_1CILi1EEESD_SD_EEEEENSB_IJNSC_ILi64EEESG_NSB_IJSG_EEEEEENS_10bfloat16_tESJ_NSA_8TiledMMAINSA_8MMA_AtomIJNSA_20SM100_MMA_F16BF16_SSISJ_SJ_fLi64ELi64ELNSA_4UMMA5MajorE0ELSO_0ELNSN_7ScaleInE0ELSP_0EEEEEENSA_6LayoutISE_NSB_IJNSC_ILi0EEEST_ST_EEEEENSB_IJNSA_10UnderscoreESW_SW_EEEEENS7_6detail27Sm100ImplicitGemmTileTraitsINSA_20SM90_TMA_LOAD_IM2COLENSA_14ComposedLayoutINSA_7SwizzleILi3ELi4ELi3EEENSA_18smem_ptr_flag_bitsILi16EEENSS_INSB_IJNSC_ILi8EEESG_EEENSB_IJSG_SD_EEEEEEEvEENS10_INSA_13SM90_TMA_LOADES1B_vEEEENS_8epilogue10collective18CollectiveEpilogueINS1G_23Sm100TmaWarpSpecializedILi3ELi2ELi16ELb1ELb0EEEJSI_NSB_IJNSS_ISG_SD_EENSS_INSC_ILi32EEESD_EEEEESJ_NSB_IJNSB_IJllllEEESD_ST_EEESJ_S1Q_NS1G_6fusion15FusionCallbacksIS1K_NS1R_17LinearCombinationISJ_fSJ_fLNS_15FloatRoundStyleE2EEESI_S1O_JEEENSA_5SM1004TMEM4LOAD26SM100_TMEM_LOAD_16dp256b4xES11_NS12_INS13_ILi2ELi4ELi3EEES16_NSS_INSB_IJS17_S1M_EEENSB_IJS1M_SD_EEEEEEENSA_17SM75_U32x4_LDSM_NENSA_21SM90_TMA_STORE_IM2COLES25_NSA_17SM90_U32x4_STSM_NENSA_39AutoVectorizingCopyWithAssumedAlignmentILi128EEEEEEvvEEEEvNT_6ParamsE)
	.align		4
        /*000c*/ 	.word	index@(__assertfail)
	.align		4
        /*0010*/ 	.word	0x00000000
	.align		4
        /*0014*/ 	.word	0xfffffffe
	.align		4
        /*0018*/ 	.word	0x00000000
	.align		4
        /*001c*/ 	.word	0xfffffffd
	.align		4
        /*0020*/ 	.word	0x00000000
	.align		4
        /*0024*/ 	.word	0xfffffffc


//--------------------- .nv.constant4             --------------------------
	.section	.nv.constant4,"a",@progbits
	.align	8
	.align		8
.nv.constant4:
        /*0000*/ 	.dword	__assertfail
	.align		8
        /*0008*/ 	.dword	__unnamed_1
	.align		8
        /*0010*/ 	.dword	__unnamed_2
	.align		8
        /*0018*/ 	.dword	_ZN39_INTERNAL_cc70efec_4_k_cu_f8fade6c_30334cuda3std3__45__cpo5beginE
	.align		8
        /*0020*/ 	.dword	_ZN39_INTERNAL_cc70efec_4_k_cu_f8fade6c_30334cuda3std3__45__cpo3endE
	.align		8
        /*0028*/ 	.dword	_ZN39_INTERNAL_cc70efec_4_k_cu_f8fade6c_30334cuda3std3__45__cpo6cbeginE
	.align		8
        /*0030*/ 	.dword	_ZN39_INTERNAL_cc70efec_4_k_cu_f8fade6c_30334cuda3std3__45__cpo4cendE
	.align		8
        /*0038*/ 	.dword	_ZN39_INTERNAL_cc70efec_4_k_cu_f8fade6c_30334cuda3std3__441_GLOBAL__N__cc70efec_4_k_cu_f8fade6c_30336ignoreE
	.align		8
        /*0040*/ 	.dword	_ZN39_INTERNAL_cc70efec_4_k_cu_f8fade6c_30334cuda3std3__419piecewise_constructE
	.align		8
        /*0048*/ 	.dword	_ZN39_INTERNAL_cc70efec_4_k_cu_f8fade6c_30334cuda3std3__48in_placeE
	.align		8
        /*0050*/ 	.dword	_ZN39_INTERNAL_cc70efec_4_k_cu_f8fade6c_30334cuda3std6ranges3__45__cpo4swapE
	.align		8
        /*0058*/ 	.dword	_ZN39_INTERNAL_cc70efec_4_k_cu_f8fade6c_30334cuda3std6ranges3__45__cpo9iter_moveE
	.align		8
        /*0060*/ 	.dword	_ZN39_INTERNAL_cc70efec_4_k_cu_f8fade6c_30334cute7productE
	.align		8
        /*0068*/ 	.dword	_ZN39_INTERNAL_cc70efec_4_k_cu_f8fade6c_30334cute1_E
	.align		8
        /*0070*/ 	.dword	$str$27
	.align		8
        /*0078*/ 	.dword	$str$28
	.align		8
        /*0080*/ 	.dword	$str$29
	.align		8
        /*0088*/ 	.dword	$str$30


//--------------------- .text._ZN7cutlass13device_kernelINS_4conv6kernel13ConvUniversalINS1_16ConvProblemShapeILNS1_8OperatorE0ELi3EEENS1_10collective14CollectiveConvINS1_47MainloopSm100TmaUmmaWarpSpecializedImplicitGemmILS5_0ELi13ELi3ELi1ELi2EN4cute5tupleIJNSA_1CILi1EEESD_SD_EEEEENSB_IJNSC_ILi64EEESG_NSB_IJSG_EEEEEENS_10bfloat16_tESJ_NSA_8TiledMMAINSA_8MMA_AtomIJNSA_20SM100_MMA_F16BF16_SSISJ_SJ_fLi64ELi64ELNSA_4UMMA5MajorE0ELSO_0ELNSN_7ScaleInE0ELSP_0EEEEEENSA_6LayoutISE_NSB_IJNSC_ILi0EEEST_ST_EEEEENSB_IJNSA_10UnderscoreESW_SW_EEEEENS7_6detail27Sm100ImplicitGemmTileTraitsINSA_20SM90_TMA_LOAD_IM2COLENSA_14ComposedLayoutINSA_7SwizzleILi3ELi4ELi3EEENSA_18smem_ptr_flag_bitsILi16EEENSS_INSB_IJNSC_ILi8EEESG_EEENSB_IJSG_SD_EEEEEEEvEENS10_INSA_13SM90_TMA_LOADES1B_vEEEENS_8epilogue10collective18CollectiveEpilogueINS1G_23Sm100TmaWarpSpecializedILi3ELi2ELi16ELb1ELb0EEEJSI_NSB_IJNSS_ISG_SD_EENSS_INSC_ILi32EEESD_EEEEESJ_NSB_IJNSB_IJllllEEESD_ST_EEESJ_S1Q_NS1G_6fusion15FusionCallbacksIS1K_NS1R_17LinearCombinationISJ_fSJ_fLNS_15FloatRoundStyleE2EEESI_S1O_JEEENSA_5SM1004TMEM4LOAD26SM100_TMEM_LOAD_16dp256b4xES11_NS12_INS13_ILi2ELi4ELi3EEES16_NSS_INSB_IJS17_S1M_EEENSB_IJS1M_SD_EEEEEEENSA_17SM75_U32x4_LDSM_NENSA_21SM90_TMA_STORE_IM2COLES25_NSA_17SM90_U32x4_STSM_NENSA_39AutoVectorizingCopyWithAssumedAlignmentILi128EEEEEEvvEEEEvNT_6ParamsE --------------------------
	.section	.text._ZN7cutlass13device_kernelINS_4conv6kernel13ConvUniversalINS1_16ConvProblemShapeILNS1_8OperatorE0ELi3EEENS1_10collective14CollectiveConvINS1_47MainloopSm100TmaUmmaWarpSpecializedImplicitGemmILS5_0ELi13ELi3ELi1ELi2EN4cute5tupleIJNSA_1CILi1EEESD_SD_EEEEENSB_IJNSC_ILi64EEESG_NSB_IJSG_EEEEEENS_10bfloat16_tESJ_NSA_8TiledMMAINSA_8MMA_AtomIJNSA_20SM100_MMA_F16BF16_SSISJ_SJ_fLi64ELi64ELNSA_4UMMA5MajorE0ELSO_0ELNSN_7ScaleInE0ELSP_0EEEEEENSA_6LayoutISE_NSB_IJNSC_ILi0EEEST_ST_EEEEENSB_IJNSA_10UnderscoreESW_SW_EEEEENS7_6detail27Sm100ImplicitGemmTileTraitsINSA_20SM90_TMA_LOAD_IM2COLENSA_14ComposedLayoutINSA_7SwizzleILi3ELi4ELi3EEENSA_18smem_ptr_flag_bitsILi16EEENSS_INSB_IJNSC_ILi8EEESG_EEENSB_IJSG_SD_EEEEEEEvEENS10_INSA_13SM90_TMA_LOADES1B_vEEEENS_8epilogue10collective18CollectiveEpilogueINS1G_23Sm100TmaWarpSpecializedILi3ELi2ELi16ELb1ELb0EEEJSI_NSB_IJNSS_ISG_SD_EENSS_INSC_ILi32EEESD_EEEEESJ_NSB_IJNSB_IJllllEEESD_ST_EEESJ_S1Q_NS1G_6fusion15FusionCallbacksIS1K_NS1R_17LinearCombinationISJ_fSJ_fLNS_15FloatRoundStyleE2EEESI_S1O_JEEENSA_5SM1004TMEM4LOAD26SM100_TMEM_LOAD_16dp256b4xES11_NS12_INS13_ILi2ELi4ELi3EEES16_NSS_INSB_IJS17_S1M_EEENSB_IJS1M_SD_EEEEEEENSA_17SM75_U32x4_LDSM_NENSA_21SM90_TMA_STORE_IM2COLES25_NSA_17SM90_U32x4_STSM_NENSA_39AutoVectorizingCopyWithAssumedAlignmentILi128EEEEEEvvEEEEvNT_6ParamsE,"ax",@progbits
	.align	128
.text._ZN7cutlass13device_kernelINS_4conv6kernel13ConvUniversalINS1_16ConvProblemShapeILNS1_8OperatorE0ELi3EEENS1_10collective14CollectiveConvINS1_47MainloopSm100TmaUmmaWarpSpecializedImplicitGemmILS5_0ELi13ELi3ELi1ELi2EN4cute5tupleIJNSA_1CILi1EEESD_SD_EEEEENSB_IJNSC_ILi64EEESG_NSB_IJSG_EEEEEENS_10bfloat16_tESJ_NSA_8TiledMMAINSA_8MMA_AtomIJNSA_20SM100_MMA_F16BF16_SSISJ_SJ_fLi64ELi64ELNSA_4UMMA5MajorE0ELSO_0ELNSN_7ScaleInE0ELSP_0EEEEEENSA_6LayoutISE_NSB_IJNSC_ILi0EEEST_ST_EEEEENSB_IJNSA_10UnderscoreESW_SW_EEEEENS7_6detail27Sm100ImplicitGemmTileTraitsINSA_20SM90_TMA_LOAD_IM2COLENSA_14ComposedLayoutINSA_7SwizzleILi3ELi4ELi3EEENSA_18smem_ptr_flag_bitsILi16EEENSS_INSB_IJNSC_ILi8EEESG_EEENSB_IJSG_SD_EEEEEEEvEENS10_INSA_13SM90_TMA_LOADES1B_vEEEENS_8epilogue10collective18CollectiveEpilogueINS1G_23Sm100TmaWarpSpecializedILi3ELi2ELi16ELb1ELb0EEEJSI_NSB_IJNSS_ISG_SD_EENSS_INSC_ILi32EEESD_EEEEESJ_NSB_IJNSB_IJllllEEESD_ST_EEESJ_S1Q_NS1G_6fusion15FusionCallbacksIS1K_NS1R_17LinearCombinationISJ_fSJ_fLNS_15FloatRoundStyleE2EEESI_S1O_JEEENSA_5SM1004TMEM4LOAD26SM100_TMEM_LOAD_16dp256b4xES11_NS12_INS13_ILi2ELi4ELi3EEES16_NSS_INSB_IJS17_S1M_EEENSB_IJS1M_SD_EEEEEEENSA_17SM75_U32x4_LDSM_NENSA_21SM90_TMA_STORE_IM2COLES25_NSA_17SM90_U32x4_STSM_NENSA_39AutoVectorizingCopyWithAssumedAlignmentILi128EEEEEEvvEEEEvNT_6ParamsE:
        .type           _ZN7cutlass13device_kernelINS_4conv6kernel13ConvUniversalINS1_16ConvProblemShapeILNS1_8OperatorE0ELi3EEENS1_10collective14CollectiveConvINS1_47MainloopSm100TmaUmmaWarpSpecializedImplicitGemmILS5_0ELi13ELi3ELi1ELi2EN4cute5tupleIJNSA_1CILi1EEESD_SD_EEEEENSB_IJNSC_ILi64EEESG_NSB_IJSG_EEEEEENS_10bfloat16_tESJ_NSA_8TiledMMAINSA_8MMA_AtomIJNSA_20SM100_MMA_F16BF16_SSISJ_SJ_fLi64ELi64ELNSA_4UMMA5MajorE0ELSO_0ELNSN_7ScaleInE0ELSP_0EEEEEENSA_6LayoutISE_NSB_IJNSC_ILi0EEEST_ST_EEEEENSB_IJNSA_10UnderscoreESW_SW_EEEEENS7_6detail27Sm100ImplicitGemmTileTraitsINSA_20SM90_TMA_LOAD_IM2COLENSA_14ComposedLayoutINSA_7SwizzleILi3ELi4ELi3EEENSA_18smem_ptr_flag_bitsILi16EEENSS_INSB_IJNSC_ILi8EEESG_EEENSB_IJSG_SD_EEEEEEEvEENS10_INSA_13SM90_TMA_LOADES1B_vEEEENS_8epilogue10collective18CollectiveEpilogueINS1G_23Sm100TmaWarpSpecializedILi3ELi2ELi16ELb1ELb0EEEJSI_NSB_IJNSS_ISG_SD_EENSS_INSC_ILi32EEESD_EEEEESJ_NSB_IJNSB_IJllllEEESD_ST_EEESJ_S1Q_NS1G_6fusion15FusionCallbacksIS1K_NS1R_17LinearCombinationISJ_fSJ_fLNS_15FloatRoundStyleE2EEESI_S1O_JEEENSA_5SM1004TMEM4LOAD26SM100_TMEM_LOAD_16dp256b4xES11_NS12_INS13_ILi2ELi4ELi3EEES16_NSS_INSB_IJS17_S1M_EEENSB_IJS1M_SD_EEEEEEENSA_17SM75_U32x4_LDSM_NENSA_21SM90_TMA_STORE_IM2COLES25_NSA_17SM90_U32x4_STSM_NENSA_39AutoVectorizingCopyWithAssumedAlignmentILi128EEEEEEvvEEEEvNT_6ParamsE,@function
        .size           _ZN7cutlass13device_kernelINS_4conv6kernel13ConvUniversalINS1_16ConvProblemShapeILNS1_8OperatorE0ELi3EEENS1_10collective14CollectiveConvINS1_47MainloopSm100TmaUmmaWarpSpecializedImplicitGemmILS5_0ELi13ELi3ELi1ELi2EN4cute5tupleIJNSA_1CILi1EEESD_SD_EEEEENSB_IJNSC_ILi64EEESG_NSB_IJSG_EEEEEENS_10bfloat16_tESJ_NSA_8TiledMMAINSA_8MMA_AtomIJNSA_20SM100_MMA_F16BF16_SSISJ_SJ_fLi64ELi64ELNSA_4UMMA5MajorE0ELSO_0ELNSN_7ScaleInE0ELSP_0EEEEEENSA_6LayoutISE_NSB_IJNSC_ILi0EEEST_ST_EEEEENSB_IJNSA_10UnderscoreESW_SW_EEEEENS7_6detail27Sm100ImplicitGemmTileTraitsINSA_20SM90_TMA_LOAD_IM2COLENSA_14ComposedLayoutINSA_7SwizzleILi3ELi4ELi3EEENSA_18smem_ptr_flag_bitsILi16EEENSS_INSB_IJNSC_ILi8EEESG_EEENSB_IJSG_SD_EEEEEEEvEENS10_INSA_13SM90_TMA_LOADES1B_vEEEENS_8epilogue10collective18CollectiveEpilogueINS1G_23Sm100TmaWarpSpecializedILi3ELi2ELi16ELb1ELb0EEEJSI_NSB_IJNSS_ISG_SD_EENSS_INSC_ILi32EEESD_EEEEESJ_NSB_IJNSB_IJllllEEESD_ST_EEESJ_S1Q_NS1G_6fusion15FusionCallbacksIS1K_NS1R_17LinearCombinationISJ_fSJ_fLNS_15FloatRoundStyleE2EEESI_S1O_JEEENSA_5SM1004TMEM4LOAD26SM100_TMEM_LOAD_16dp256b4xES11_NS12_INS13_ILi2ELi4ELi3EEES16_NSS_INSB_IJS17_S1M_EEENSB_IJS1M_SD_EEEEEEENSA_17SM75_U32x4_LDSM_NENSA_21SM90_TMA_STORE_IM2COLES25_NSA_17SM90_U32x4_STSM_NENSA_39AutoVectorizingCopyWithAssumedAlignmentILi128EEEEEEvvEEEEvNT_6ParamsE,(.L_x_171 - _ZN7cutlass13device_kernelINS_4conv6kernel13ConvUniversalINS1_16ConvProblemShapeILNS1_8OperatorE0ELi3EEENS1_10collective14CollectiveConvINS1_47MainloopSm100TmaUmmaWarpSpecializedImplicitGemmILS5_0ELi13ELi3ELi1ELi2EN4cute5tupleIJNSA_1CILi1EEESD_SD_EEEEENSB_IJNSC_ILi64EEESG_NSB_IJSG_EEEEEENS_10bfloat16_tESJ_NSA_8TiledMMAINSA_8MMA_AtomIJNSA_20SM100_MMA_F16BF16_SSISJ_SJ_fLi64ELi64ELNSA_4UMMA5MajorE0ELSO_0ELNSN_7ScaleInE0ELSP_0EEEEEENSA_6LayoutISE_NSB_IJNSC_ILi0EEEST_ST_EEEEENSB_IJNSA_10UnderscoreESW_SW_EEEEENS7_6detail27Sm100ImplicitGemmTileTraitsINSA_20SM90_TMA_LOAD_IM2COLENSA_14ComposedLayoutINSA_7SwizzleILi3ELi4ELi3EEENSA_18smem_ptr_flag_bitsILi16EEENSS_INSB_IJNSC_ILi8EEESG_EEENSB_IJSG_SD_EEEEEEEvEENS10_INSA_13SM90_TMA_LOADES1B_vEEEENS_8epilogue10collective18CollectiveEpilogueINS1G_23Sm100TmaWarpSpecializedILi3ELi2ELi16ELb1ELb0EEEJSI_NSB_IJNSS_ISG_SD_EENSS_INSC_ILi32EEESD_EEEEESJ_NSB_IJNSB_IJllllEEESD_ST_EEESJ_S1Q_NS1G_6fusion15FusionCallbacksIS1K_NS1R_17LinearCombinationISJ_fSJ_fLNS_15FloatRoundStyleE2EEESI_S1O_JEEENSA_5SM1004TMEM4LOAD26SM100_TMEM_LOAD_16dp256b4xES11_NS12_INS13_ILi2ELi4ELi3EEES16_NSS_INSB_IJS17_S1M_EEENSB_IJS1M_SD_EEEEEEENSA_17SM75_U32x4_LDSM_NENSA_21SM90_TMA_STORE_IM2COLES25_NSA_17SM90_U32x4_STSM_NENSA_39AutoVectorizingCopyWithAssumedAlignmentILi128EEEEEEvvEEEEvNT_6ParamsE)
        .other          _ZN7cutlass13device_kernelINS_4conv6kernel13ConvUniversalINS1_16ConvProblemShapeILNS1_8OperatorE0ELi3EEENS1_10collective14CollectiveConvINS1_47MainloopSm100TmaUmmaWarpSpecializedImplicitGemmILS5_0ELi13ELi3ELi1ELi2EN4cute5tupleIJNSA_1CILi1EEESD_SD_EEEEENSB_IJNSC_ILi64EEESG_NSB_IJSG_EEEEEENS_10bfloat16_tESJ_NSA_8TiledMMAINSA_8MMA_AtomIJNSA_20SM100_MMA_F16BF16_SSISJ_SJ_fLi64ELi64ELNSA_4UMMA5MajorE0ELSO_0ELNSN_7ScaleInE0ELSP_0EEEEEENSA_6LayoutISE_NSB_IJNSC_ILi0EEEST_ST_EEEEENSB_IJNSA_10UnderscoreESW_SW_EEEEENS7_6detail27Sm100ImplicitGemmTileTraitsINSA_20SM90_TMA_LOAD_IM2COLENSA_14ComposedLayoutINSA_7SwizzleILi3ELi4ELi3EEENSA_18smem_ptr_flag_bitsILi16EEENSS_INSB_IJNSC_ILi8EEESG_EEENSB_IJSG_SD_EEEEEEEvEENS10_INSA_13SM90_TMA_LOADES1B_vEEEENS_8epilogue10collective18CollectiveEpilogueINS1G_23Sm100TmaWarpSpecializedILi3ELi2ELi16ELb1ELb0EEEJSI_NSB_IJNSS_ISG_SD_EENSS_INSC_ILi32EEESD_EEEEESJ_NSB_IJNSB_IJllllEEESD_ST_EEESJ_S1Q_NS1G_6fusion15FusionCallbacksIS1K_NS1R_17LinearCombinationISJ_fSJ_fLNS_15FloatRoundStyleE2EEESI_S1O_JEEENSA_5SM1004TMEM4LOAD26SM100_TMEM_LOAD_16dp256b4xES11_NS12_INS13_ILi2ELi4ELi3EEES16_NSS_INSB_IJS17_S1M_EEENSB_IJS1M_SD_EEEEEEENSA_17SM75_U32x4_LDSM_NENSA_21SM90_TMA_STORE_IM2COLES25_NSA_17SM90_U32x4_STSM_NENSA_39AutoVectorizingCopyWithAssumedAlignmentILi128EEEEEEvvEEEEvNT_6ParamsE,@"STO_CUDA_ENTRY STV_DEFAULT"
_ZN7cutlass13device_kernelINS_4conv6kernel13ConvUniversalINS1_16ConvProblemShapeILNS1_8OperatorE0ELi3EEENS1_10collective14CollectiveConvINS1_47MainloopSm100TmaUmmaWarpSpecializedImplicitGemmILS5_0ELi13ELi3ELi1ELi2EN4cute5tupleIJNSA_1CILi1EEESD_SD_EEEEENSB_IJNSC_ILi64EEESG_NSB_IJSG_EEEEEENS_10bfloat16_tESJ_NSA_8TiledMMAINSA_8MMA_AtomIJNSA_20SM100_MMA_F16BF16_SSISJ_SJ_fLi64ELi64ELNSA_4UMMA5MajorE0ELSO_0ELNSN_7ScaleInE0ELSP_0EEEEEENSA_6LayoutISE_NSB_IJNSC_ILi0EEEST_ST_EEEEENSB_IJNSA_10UnderscoreESW_SW_EEEEENS7_6detail27Sm100ImplicitGemmTileTraitsINSA_20SM90_TMA_LOAD_IM2COLENSA_14ComposedLayoutINSA_7SwizzleILi3ELi4ELi3EEENSA_18smem_ptr_flag_bitsILi16EEENSS_INSB_IJNSC_ILi8EEESG_EEENSB_IJSG_SD_EEEEEEEvEENS10_INSA_13SM90_TMA_LOADES1B_vEEEENS_8epilogue10collective18CollectiveEpilogueINS1G_23Sm100TmaWarpSpecializedILi3ELi2ELi16ELb1ELb0EEEJSI_NSB_IJNSS_ISG_SD_EENSS_INSC_ILi32EEESD_EEEEESJ_NSB_IJNSB_IJllllEEESD_ST_EEESJ_S1Q_NS1G_6fusion15FusionCallbacksIS1K_NS1R_17LinearCombinationISJ_fSJ_fLNS_15FloatRoundStyleE2EEESI_S1O_JEEENSA_5SM1004TMEM4LOAD26SM100_TMEM_LOAD_16dp256b4xES11_NS12_INS13_ILi2ELi4ELi3EEES16_NSS_INSB_IJS17_S1M_EEENSB_IJS1M_SD_EEEEEEENSA_17SM75_U32x4_LDSM_NENSA_21SM90_TMA_STORE_IM2COLES25_NSA_17SM90_U32x4_STSM_NENSA_39AutoVectorizingCopyWithAssumedAlignmentILi128EEEEEEvvEEEEvNT_6ParamsE:
[----:B------:R-:W1:Y:S01]  /*0000*/  LDC R1, c[0x0][0x37c] ;  /* 0x0000df00ff017b82 */ /* 0x000e620000000800 */
[----:B------:R-:W2:Y:S07]  /*0010*/  S2R R50, SR_TID.X ;  /* 0x0000000000327919 */ /* 0x000eae0000002100 */
[----:B------:R-:W3:Y:S01]  /*0020*/  LDC.64 R2, c[0x0][0x990] ;  /* 0x00026400ff027b82 */ /* 0x000ee20000000a00 */
[----:B------:R-:W-:Y:S01]  /*0030*/  ELECT P2, URZ, PT ;  /* 0x0000000000ff782f */ /* 0x000fe20003840000 */
[----:B-1----:R-:W-:Y:S01]  /*0040*/  VIADD R1, R1, 0xfffffff8 ;  /* 0xfffffff801017836 */ /* 0x002fe20000000000 */
[----:B------:R-:W-:-:S02]  /*0050*/  PRMT R51, RZ, 0x7610, R51 ;  /* 0x00007610ff337816 */ /* 0x000fc40000000033 */
[----:B---3--:R-:W-:-:S04]  /*0060*/  ISETP.NE.U32.AND P0, PT, R2, RZ, PT ;  /* 0x000000ff0200720c */ /* 0x008fc80003f05070 */
[----:B------:R-:W-:Y:S02]  /*0070*/  ISETP.NE.AND.EX P0, PT, R3, RZ, PT, P0 ;  /* 0x000000ff0300720c */ /* 0x000fe40003f05300 */
[----:B--2---:R-:W-:-:S05]  /*0080*/  SHF.R.U32.HI R52, RZ, 0x5, R50 ;  /* 0x00000005ff347819 */ /* 0x004fca0000011632 */
[----:B------:R-:W1:Y:S02]  /*0090*/  SHFL.IDX PT, R0, R52, RZ, 0x1f ;  /* 0x00001fff34007589 */ /* 0x000e6400000e0000 */
[----:B-1----:R-:W-:-:S04]  /*00a0*/  R2UR UR15, R0 ;  /* 0x00000000000f72ca */ /* 0x002fc800000e0000 */
[----:B------:R-:W-:Y:S05]  /*00b0*/  @P0 BRA `(.L_x_0) ;  /* 0x0000000000300947 */ /* 0x000fea0003800000 */
[----:B------:R-:W1:Y:S02]  /*00c0*/  LDCU.64 UR4, c[0x0][0x988] ;  /* 0x00013100ff0477ac */ /* 0x000e640008000a00 */
[----:B-1----:R-:W-:-:S04]  /*00d0*/  UISETP.NE.U32.AND UP0, UPT, UR4, URZ, UPT ;  /* 0x000000ff0400728c */ /* 0x002fc8000bf05070 */
[----:B------:R-:W-:-:S09]  /*00e0*/  UISETP.NE.AND.EX UP0, UPT, UR5, URZ, UPT, UP0 ;  /* 0x000000ff0500728c */ /* 0x000fd2000bf05300 */
[----:B------:R-:W-:Y:S05]  /*00f0*/  BRA.U !UP0, `(.L_x_1) ;  /* 0x0000000108147547 */ /* 0x000fea000b800000 */
[----:B------:R-:W1:Y:S01]  /*0100*/  LDC.64 R26, c[0x0][0x988] ;  /* 0x00026200ff1a7b82 */ /* 0x000e620000000a00 */
[----:B------:R-:W1:Y:S02]  /*0110*/  LDCU.64 UR4, c[0x0][0x358] ;  /* 0x00006b00ff0477ac */ /* 0x000e640008000a00 */
[----:B-1----:R1:W5:Y:S01]  /*0120*/  LDG.E R26, desc[UR4][R26.64] ;  /* 0x000000041a1a7981 */ /* 0x002362000c1e1900 */
[----:B------:R-:W-:Y:S01]  /*0130*/  HFMA2 R51, -RZ, RZ, 0, 5.9604644775390625e-08 ;  /* 0x00000001ff337431 */ /* 0x000fe200000001ff */
[----:B------:R-:W-:Y:S05]  /*0140*/  BRA `(.L_x_0) ;  /* 0x00000000000c7947 */ /* 0x000fea0003800000 */
.L_x_1:
[----:B------:R-:W1:Y:S01]  /*0150*/  LDCU UR4, c[0x0][0x980] ;  /* 0x00013000ff0477ac */ /* 0x000e620008000800 */
[----:B------:R-:W-:Y:S01]  /*0160*/  HFMA2 R51, -RZ, RZ, 0, 5.9604644775390625e-08 ;  /* 0x00000001ff337431 */ /* 0x000fe200000001ff */
[----:B-1----:R-:W-:-:S07]  /*0170*/  MOV R26, UR4 ;  /* 0x00000004001a7c02 */ /* 0x002fce0008000f00 */
.L_x_0:
[----:B------:R-:W2:Y:S02]  /*0180*/  LDCU.64 UR4, c[0x0][0x9b0] ;  /* 0x00013600ff0477ac */ /* 0x000ea40008000a00 */
[----:B--2---:R-:W-:-:S04]  /*0190*/  UISETP.NE.U32.AND UP0, UPT, UR4, URZ, UPT ;  /* 0x000000ff0400728c */ /* 0x004fc8000bf05070 */
[----:B------:R-:W-:-:S09]  /*01a0*/  UISETP.NE.AND.EX UP0, UPT, UR5, URZ, UPT, UP0 ;  /* 0x000000ff0500728c */ /* 0x000fd2000bf05300 */
[----:B------:R-:W-:Y:S05]  /*01b0*/  BRA.U UP0, `(.L_x_2) ;  /* 0x0000000100287547 */ /* 0x000fea000b800000 */
[----:B------:R-:W2:Y:S02]  /*01c0*/  LDCU.64 UR4, c[0x0][0x9a8] ;  /* 0x00013500ff0477ac */ /* 0x000ea40008000a00 */
[----:B--2---:R-:W-:-:S04]  /*01d0*/  UISETP.NE.U32.AND UP0, UPT, UR4, URZ, UPT ;  /* 0x000000ff0400728c */ /* 0x004fc8000bf05070 */
[----:B------:R-:W-:-:S09]  /*01e0*/  UISETP.NE.AND.EX UP0, UPT, UR5, URZ, UPT, UP0 ;  /* 0x000000ff0500728c */ /* 0x000fd2000bf05300 */
[----:B------:R-:W-:Y:S05]  /*01f0*/  BRA.U !UP0, `(.L_x_3) ;  /* 0x0000000108107547 */ /* 0x000fea000b800000 */
[----:B------:R-:W2:Y:S01]  /*0200*/  LDC.64 R24, c[0x0][0x9a8] ;  /* 0x00026a00ff187b82 */ /* 0x000ea20000000a00 */
[----:B------:R-:W2:Y:S02]  /*0210*/  LDCU.64 UR4, c[0x0][0x358] ;  /* 0x00006b00ff0477ac */ /* 0x000ea40008000a00 */
[----:B--2---:R2:W5:Y:S01]  /*0220*/  LDG.E R24, desc[UR4][R24.64] ;  /* 0x0000000418187981 */ /* 0x004562000c1e1900 */
[----:B------:R-:W-:Y:S05]  /*0230*/  BRA `(.L_x_2) ;  /* 0x0000000000087947 */ /* 0x000fea0003800000 */
.L_x_3:
[----:B------:R-:W2:Y:S02]  /*0240*/  LDCU UR4, c[0x0][0x9a0] ;  /* 0x00013400ff0477ac */ /* 0x000ea40008000800 */
[----:B--2---:R-:W-:Y:S02]  /*0250*/  MOV R24, UR4 ;  /* 0x0000000400187c02 */ /* 0x004fe40008000f00 */
.L_x_2:
[----:B------:R-:W3:Y:S01]  /*0260*/  LDC.64 R4, c[0x0][0x988] ;  /* 0x00026200ff047b82 */ /* 0x000ee20000000a00 */
[----:B------:R-:W-:Y:S01]  /*0270*/  IMAD.U32 R0, RZ, RZ, UR15 ;  /* 0x0000000fff007e24 */ /* 0x000fe2000f8e00ff */
[----:B------:R-:W-:Y:S01]  /*0280*/  ISETP.EQ.U32.AND P4, PT, R2, RZ, PT ;  /* 0x000000ff0200720c */ /* 0x000fe20003f82070 */
[----:B------:R-:W-:Y:S03]  /*0290*/  BSSY.RECONVERGENT B0, `(.L_x_4) ;  /* 0x0000012000007945 */ /* 0x000fe60003800200 */
[----:B------:R-:W-:Y:S02]  /*02a0*/  ISETP.NE.OR P1, PT, R0, 0x1, !P2 ;  /* 0x000000010000780c */ /* 0x000fe40005725670 */
[----:B---3--:R-:W-:-:S04]  /*02b0*/  ISETP.NE.U32.AND P0, PT, R4, RZ, PT ;  /* 0x000000ff0400720c */ /* 0x008fc80003f05070 */
[----:B------:R-:W-:-:S13]  /*02c0*/  ISETP.NE.AND.EX P0, PT, R5, RZ, PT, P0 ;  /* 0x000000ff0500720c */ /* 0x000fda0003f05300 */
[----:B------:R-:W-:Y:S01]  /*02d0*/  VOTEU.ANY UP3, P0 ;  /* 0x0000000000ff7886 */ /* 0x000fe20000060100 */
[----:B------:R-:W-:Y:S02]  /*02e0*/  PLOP3.LUT P3, PT, PT, PT, UP3, 0x80, 0x8 ;  /* 0x000000000008781c */ /* 0x000fe40003f6f038 */
[----:B------:R-:W-:Y:S02]  /*02f0*/  ISETP.NE.OR P0, PT, R0, 0x3, !P2 ;  /* 0x000000030000780c */ /* 0x000fe40005705670 */
[----:B------:R-:W-:-:S04]  /*0300*/  ISETP.EQ.OR.EX P5, PT, R3, RZ, !P3, P4 ;  /* 0x000000ff0300720c */ /* 0x000fc80005fa2740 */
[----:B------:R-:W-:Y:S01]  /*0310*/  P2R R61, PR, RZ, 0x20 ;  /* 0x00000020ff3d7803 */ /* 0x000fe20000000000 */
[----:B------:R-:W-:Y:S05]  /*0320*/  @P1 BRA `(.L_x_5) ;  /* 0x0000000000201947 */ /* 0x000fea0003800000 */
[----:B------:R-:W3:Y:S02]  /*0330*/  LDCU.64 UR4, c[0x0][0x348] ;  /* 0x00006900ff0477ac */ /* 0x000ee40008000a00 */
[----:B---3--:R-:W-:Y:S02]  /*0340*/  UIADD3 UR6, UP1, UPT, UR4, 0x80, URZ ;  /* 0x0000008004067890 */ /* 0x008fe4000ff3e0ff */
[----:B------:R-:W-:Y:S02]  /*0350*/  UIADD3 UR4, UP0, UPT, UR4, 0x200, URZ ;  /* 0x0000020004047890 */ /* 0x000fe4000ff1e0ff */
[----:B------:R-:W-:Y:S02]  /*0360*/  UIADD3.X UR7, UPT, UPT, URZ, UR5, URZ, UP1, !UPT ;  /* 0x00000005ff077290 */ /* 0x000fe40008ffe4ff */
[----:B------:R-:W-:-:S07]  /*0370*/  UIADD3.X UR5, UPT, UPT, URZ, UR5, URZ, UP0, !UPT ;  /* 0x00000005ff057290 */ /* 0x000fce00087fe4ff */
[----:B------:R3:W-:Y:S02]  /*0380*/  UTMACCTL.PF [UR6] ;  /* 0x00000000060079b9 */ /* 0x0007e40008040000 */
[----:B------:R3:W-:Y:S02]  /*0390*/  UTMACCTL.PF [UR4] ;  /* 0x00000000040079b9 */ /* 0x0007e40008040000 */
[----:B---3--:R-:W-:Y:S01]  /*03a0*/  NOP ;  /* 0x0000000000007918 */ /* 0x008fe20000000000 */
.L_x_5:
[----:B------:R-:W-:Y:S05]  /*03b0*/  BSYNC.RECONVERGENT B0 ;  /* 0x0000000000007941 */ /* 0x000fea0003800200 */
.L_x_4:
[----:B------:R-:W-:Y:S04]  /*03c0*/  BSSY.RECONVERGENT B0, `(.L_x_6) ;  /* 0x000000a000007945 */ /* 0x000fe80003800200 */
        /* <DEDUP_REMOVED lines=9> */
.L_x_7:
[----:B------:R-:W-:Y:S05]  /*0460*/  BSYNC.RECONVERGENT B0 ;  /* 0x0000000000007941 */ /* 0x000fea0003800200 */
.L_x_6:
[----:B------:R-:W-:Y:S01]  /*0470*/  UPLOP3.LUT UP2, UPT, UPT, UPT, UPT, 0x80, 0x8 ;  /* 0x000000000008789c */ /* 0x000fe20003f4f070 */
[----:B------:R-:W-:Y:S10]  /*0480*/  @!P5 BRA `(.L_x_8) ;  /* 0x000000000024d947 */ /* 0x000ff40003800000 */
[----:B------:R-:W-:Y:S01]  /*0490*/  ISETP.NE.U32.AND P1, PT, R2, RZ, PT ;  /* 0x000000ff0200720c */ /* 0x000fe20003f25070 */
[----:B------:R-:W-:Y:S01]  /*04a0*/  USEL UR4, URZ, 0xffffffff, UP3 ;  /* 0xffffffffff047887 */ /* 0x000fe20009800000 */
[----:B-----5:R-:W-:Y:S02]  /*04b0*/  FSETP.NEU.AND P0, PT, R26, RZ, PT ;  /* 0x000000ff1a00720b */ /* 0x020fe40003f0d000 */
[----:B------:R-:W-:-:S11]  /*04c0*/  ISETP.NE.AND.EX P1, PT, R3, RZ, PT, P1 ;  /* 0x000000ff0300720c */ /* 0x000fd60003f25310 */
[----:B------:R-:W-:Y:S02]  /*04d0*/  VOTEU.ANY UP0, P0 ;  /* 0x0000000000ff7886 */ /* 0x000fe40000000100 */
[----:B------:R-:W-:-:S05]  /*04e0*/  VOTEU.ANY UP1, P1 ;  /* 0x0000000000ff7886 */ /* 0x000fca0000820100 */
[----:B------:R-:W-:-:S04]  /*04f0*/  @!UP1 USEL UR4, URZ, 0xffffffff, UP0 ;  /* 0xffffffffff049887 */ /* 0x000fc80008000000 */
[----:B------:R-:W-:-:S04]  /*0500*/  ULOP3.LUT UR4, UR4, 0x1, URZ, 0xc0, !UPT ;  /* 0x0000000104047892 */ /* 0x000fc8000f8ec0ff */
[----:B------:R-:W-:-:S11]  /*0510*/  UISETP.NE.U32.AND UP2, UPT, UR4, 0x1, UPT ;  /* 0x000000010400788c */ /* 0x000fd6000bf45070 */
.L_x_8:
[----:B------:R-:W3:Y:S01]  /*0520*/  SHFL.IDX PT, R2, R52, RZ, 0x1f ;  /* 0x00001fff34027589 */ /* 0x000ee200000e0000 */
[----:B------:R-:W-:-:S04]  /*0530*/  UISETP.NE.AND UP0, UPT, UR15, 0x2, UPT ;  /* 0x000000020f00788c */ /* 0x000fc8000bf05270 */
[----:B------:R-:W-:Y:S01]  /*0540*/  USEL UR46, URZ, 0x1, UP0 ;  /* 0x00000001ff2e7887 */ /* 0x000fe20008000000 */
[----:B---3--:R-:W-:-:S13]  /*0550*/  ISETP.NE.AND P0, PT, R2, RZ, PT ;  /* 0x000000ff0200720c */ /* 0x008fda0003f05270 */
[----:B------:R-:W-:Y:S05]  /*0560*/  @P0 BRA `(.L_x_9) ;  /* 0x00000000009c0947 */ /* 0x000fea0003800000 */
[----:B------:R-:W-:Y:S01]  /*0570*/  ELECT P0, URZ, PT ;  /* 0x0000000000ff782f */ /* 0x000fe20003800000 */
[----:B------:R-:W-:-:S12]  /*0580*/  BSSY.RECONVERGENT B0, `(.L_x_9) ;  /* 0x0000025000007945 */ /* 0x000fd80003800200 */
[----:B------:R-:W-:Y:S05]  /*0590*/  @!P0 BRA `(.L_x_10) ;  /* 0x00000000008c8947 */ /* 0x000fea0003800000 */
[----:B------:R-:W3:Y:S01]  /*05a0*/  S2UR UR4, SR_CgaCtaId ;  /* 0x00000000000479c3 */ /* 0x000ee20000008800 */
[----:B------:R-:W-:Y:S01]  /*05b0*/  UMOV UR5, 0x400 ;  /* 0x0000040000057882 */ /* 0x000fe20000000000 */
[----:B------:R-:W-:Y:S02]  /*05c0*/  UMOV UR6, 0x1 ;  /* 0x0000000100067882 */ /* 0x000fe40000000000 */
[----:B------:R-:W-:-:S04]  /*05d0*/  UIADD3 UR6, UPT, UPT, -UR6, 0x100000, URZ ;  /* 0x0010000006067890 */ /* 0x000fc8000fffe1ff */
[----:B------:R-:W-:Y:S02]  /*05e0*/  USHF.L.U32 UR7, UR6, 0xb, URZ ;  /* 0x0000000b06077899 */ /* 0x000fe400080006ff */
[----:B------:R-:W-:Y:S02]  /*05f0*/  USHF.L.U32 UR6, UR6, 0x1, URZ ;  /* 0x0000000106067899 */ /* 0x000fe400080006ff */
[----:B---3--:R-:W-:Y:S01]  /*0600*/  ULEA UR4, UR4, UR5, 0x18 ;  /* 0x0000000504047291 */ /* 0x008fe2000f8ec0ff */
[----:B------:R-:W3:Y:S11]  /*0610*/  FENCE.VIEW.ASYNC.S ;  /* 0x00000000000073c6 */ /* 0x000ef60000000000 */
[----:B---3--:R3:W4:Y:S01]  /*0620*/  SYNCS.EXCH.64 URZ, [UR4], UR6 ;  /* 0x0000000604ff75b2 */ /* 0x0087220008000100 */
[----:B------:R3:W1:Y:S01]  /*0630*/  SYNCS.EXCH.64 URZ, [UR4+0x68], UR6 ;  /* 0x0000680604ff75b2 */ /* 0x0006620008000100 */
        /* <DEDUP_REMOVED lines=23> */
[----:B------:R3:W1:Y:S02]  /*07b0*/  SYNCS.EXCH.64 URZ, [UR4+0xc8], UR6 ;  /* 0x0000c80604ff75b2 */ /* 0x0006640008000100 */
[----:B---34-:R-:W-:Y:S01]  /*07c0*/  NOP ;  /* 0x0000000000007918 */ /* 0x018fe20000000000 */
.L_x_10:
[----:B------:R-:W-:Y:S05]  /*07d0*/  BSYNC.RECONVERGENT B0 ;  /* 0x0000000000007941 */ /* 0x000fea0003800200 */
.L_x_9:
[----:B------:R-:W3:Y:S01]  /*07e0*/  SHFL.IDX PT, R2, R52, RZ, 0x1f ;  /* 0x00001fff34027589 */ /* 0x000ee200000e0000 */
[----:B------:R-:W-:Y:S01]  /*07f0*/  NOP ;  /* 0x0000000000007918 */ /* 0x000fe20000000000 */
[----:B---3--:R-:W-:-:S13]  /*0800*/  ISETP.NE.AND P0, PT, R2, 0x1, PT ;  /* 0x000000010200780c */ /* 0x008fda0003f05270 */
[----:B------:R-:W-:Y:S05]  /*0810*/  @P0 BRA `(.L_x_11) ;  /* 0x0000000000500947 */ /* 0x000fea0003800000 */
[----:B------:R-:W3:Y:S01]  /*0820*/  S2UR UR4, SR_CgaCtaId ;  /* 0x00000000000479c3 */ /* 0x000ee20000008800 */
[----:B------:R-:W-:Y:S01]  /*0830*/  UMOV UR5, 0x400 ;  /* 0x0000040000057882 */ /* 0x000fe20000000000 */
[----:B------:R-:W-:Y:S01]  /*0840*/  UMOV UR8, 0x20 ;  /* 0x0000002000087882 */ /* 0x000fe20000000000 */
[----:B------:R-:W-:Y:S01]  /*0850*/  UMOV UR6, 0x80 ;  /* 0x0000008000067882 */ /* 0x000fe20000000000 */
[----:B------:R-:W-:-:S04]  /*0860*/  UIADD3 UR8, UPT, UPT, -UR8, 0x100000, URZ ;  /* 0x0010000008087890 */ /* 0x000fc8000fffe1ff */
[----:B------:R-:W-:Y:S02]  /*0870*/  USHF.L.U32 UR9, UR8, 0xb, URZ ;  /* 0x0000000b08097899 */ /* 0x000fe400080006ff */
[----:B------:R-:W-:Y:S02]  /*0880*/  USHF.L.U32 UR8, UR8, 0x1, URZ ;  /* 0x0000000108087899 */ /* 0x000fe400080006ff */
[----:B------:R-:W-:-:S04]  /*0890*/  UIADD3 UR6, UPT, UPT, -UR6, 0x100000, URZ ;  /* 0x0010000006067890 */ /* 0x000fc8000fffe1ff */
[----:B------:R-:W-:Y:S02]  /*08a0*/  USHF.L.U32 UR7, UR6, 0xb, URZ ;  /* 0x0000000b06077899 */ /* 0x000fe400080006ff */
[----:B------:R-:W-:Y:S01]  /*08b0*/  USHF.L.U32 UR6, UR6, 0x1, URZ ;  /* 0x0000000106067899 */ /* 0x000fe200080006ff */
[----:B------:R-:W-:Y:S01]  /*08c0*/  ELECT P0, URZ, PT ;  /* 0x0000000000ff782f */ /* 0x000fe20003800000 */
[----:B---3--:R-:W-:Y:S01]  /*08d0*/  ULEA UR4, UR4, UR5, 0x18 ;  /* 0x0000000504047291 */ /* 0x008fe2000f8ec0ff */
[----:B------:R-:W3:Y:S11]  /*08e0*/  FENCE.VIEW.ASYNC.S ;  /* 0x00000000000073c6 */ /* 0x000ef60000000000 */
[----:B---3--:R3:W4:Y:S01]  /*08f0*/  SYNCS.EXCH.64 URZ, [UR4+0xd0], UR8 ;  /* 0x0000d00804ff75b2 */ /* 0x0087220008000100 */
[----:B------:R3:W1:Y:S01]  /*0900*/  SYNCS.EXCH.64 URZ, [UR4+0xe8], UR6 ;  /* 0x0000e80604ff75b2 */ /* 0x0006620008000100 */
[----:B------:R3:W1:Y:S01]  /*0910*/  SYNCS.EXCH.64 URZ, [UR4+0xd8], UR8 ;  /* 0x0000d80804ff75b2 */ /* 0x0006620008000100 */
[----:B------:R3:W1:Y:S01]  /*0920*/  SYNCS.EXCH.64 URZ, [UR4+0xf0], UR6 ;  /* 0x0000f00604ff75b2 */ /* 0x0006620008000100 */
[----:B------:R3:W1:Y:S01]  /*0930*/  SYNCS.EXCH.64 URZ, [UR4+0xe0], UR8 ;  /* 0x0000e00804ff75b2 */ /* 0x0006620008000100 */
[----:B------:R3:W1:Y:S01]  /*0940*/  SYNCS.EXCH.64 URZ, [UR4+0xf8], UR6 ;  /* 0x0000f80604ff75b2 */ /* 0x0006620008000100 */
[----:B------:R-:W-:Y:S01]  /*0950*/  NOP ;  /* 0x0000000000007918 */ /* 0x000fe20000000000 */
.L_x_11:
[----:B------:R-:W2:Y:S01]  /*0960*/  SHFL.IDX PT, R2, R52, RZ, 0x1f ;  /* 0x00001fff34027589 */ /* 0x000ea200000e0000 */
[----:B------:R-:W-:Y:S01]  /*0970*/  NOP ;  /* 0x0000000000007918 */ /* 0x000fe20000000000 */
[----:B--2---:R-:W-:-:S13]  /*0980*/  ISETP.NE.AND P0, PT, R2, 0x3, PT ;  /* 0x000000030200780c */ /* 0x004fda0003f05270 */
[----:B------:R-:W-:Y:S05]  /*0990*/  @P0 BRA `(.L_x_12) ;  /* 0x0000000000300947 */ /* 0x000fea0003800000 */
[----:B---3--:R-:W2:Y:S01]  /*09a0*/  S2UR UR4, SR_CgaCtaId ;  /* 0x00000000000479c3 */ /* 0x008ea20000008800 */
[----:B------:R-:W-:Y:S01]  /*09b0*/  UMOV UR6, 0x400 ;  /* 0x0000040000067882 */ /* 0x000fe20000000000 */
[----:B------:R-:W-:Y:S01]  /*09c0*/  UMOV UR5, 0x20 ;  /* 0x0000002000057882 */ /* 0x000fe20000000000 */
[----:B------:R-:W-:Y:S01]  /*09d0*/  ELECT P0, URZ, PT ;  /* 0x0000000000ff782f */ /* 0x000fe20003800000 */
[----:B--2---:R-:W-:Y:S02]  /*09e0*/  ULEA UR6, UR4, UR6, 0x18 ;  /* 0x0000000604067291 */ /* 0x004fe4000f8ec0ff */
[----:B------:R-:W-:-:S04]  /*09f0*/  UIADD3 UR4, UPT, UPT, -UR5, 0x100000, URZ ;  /* 0x0010000005047890 */ /* 0x000fc8000fffe1ff */
[----:B------:R-:W-:Y:S02]  /*0a00*/  USHF.L.U32 UR5, UR4, 0xb, URZ ;  /* 0x0000000b04057899 */ /* 0x000fe400080006ff */
[----:B------:R-:W-:Y:S01]  /*0a10*/  USHF.L.U32 UR4, UR4, 0x1, URZ ;  /* 0x0000000104047899 */ /* 0x000fe200080006ff */
[----:B------:R-:W2:Y:S11]  /*0a20*/  FENCE.VIEW.ASYNC.S ;  /* 0x00000000000073c6 */ /* 0x000eb60000000000 */
[----:B--2---:R2:W3:Y:S01]  /*0a30*/  SYNCS.EXCH.64 URZ, [UR6+0x100], UR4 ;  /* 0x0001000406ff75b2 */ /* 0x0044e20008000100 */
[----:B------:R2:W1:Y:S01]  /*0a40*/  SYNCS.EXCH.64 URZ, [UR6+0x108], UR4 ;  /* 0x0001080406ff75b2 */ /* 0x0004620008000100 */
[----:B------:R-:W-:Y:S01]  /*0a50*/  NOP ;  /* 0x0000000000007918 */ /* 0x000fe20000000000 */
.L_x_12:
[----:B------:R-:W4:Y:S01]  /*0a60*/  SHFL.IDX PT, R2, R52, RZ, 0x1f ;  /* 0x00001fff34027589 */ /* 0x000f2200000e0000 */
[----:B------:R-:W-:Y:S01]  /*0a70*/  NOP ;  /* 0x0000000000007918 */ /* 0x000fe20000000000 */
[----:B----4-:R-:W-:-:S13]  /*0a80*/  ISETP.NE.AND P0, PT, R2, 0x4, PT ;  /* 0x000000040200780c */ /* 0x010fda0003f05270 */
[----:B------:R-:W-:Y:S05]  /*0a90*/  @P0 BRA `(.L_x_13) ;  /* 0x0000000000440947 */ /* 0x000fea0003800000 */
[----:B--23--:R-:W2:Y:S01]  /*0aa0*/  S2UR UR6, SR_CgaCtaId ;  /* 0x00000000000679c3 */ /* 0x00cea20000008800 */
[----:B------:R-:W-:Y:S01]  /*0ab0*/  UMOV UR4, 0x100 ;  /* 0x0000010000047882 */ /* 0x000fe20000000000 */
[----:B------:R-:W-:Y:S01]  /*0ac0*/  UMOV UR5, 0x400 ;  /* 0x0000040000057882 */ /* 0x000fe20000000000 */
[----:B------:R-:W-:Y:S01]  /*0ad0*/  USEL UR4, UR4, 0xe0, UP2 ;  /* 0x000000e004047887 */ /* 0x000fe20009000000 */
[----:B------:R-:W-:Y:S01]  /*0ae0*/  UMOV UR8, 0x1 ;  /* 0x0000000100087882 */ /* 0x000fe20000000000 */
[----:B------:R-:W-:Y:S01]  /*0af0*/  ELECT P0, URZ, PT ;  /* 0x0000000000ff782f */ /* 0x000fe20003800000 */
[----:B------:R-:W-:-:S04]  /*0b00*/  UIADD3 UR8, UPT, UPT, -UR8, 0x100000, URZ ;  /* 0x0010000008087890 */ /* 0x000fc8000fffe1ff */
[----:B------:R-:W-:Y:S02]  /*0b10*/  USHF.L.U32 UR9, UR8, 0xb, URZ ;  /* 0x0000000b08097899 */ /* 0x000fe400080006ff */
[----:B------:R-:W-:Y:S02]  /*0b20*/  USHF.L.U32 UR8, UR8, 0x1, URZ ;  /* 0x0000000108087899 */ /* 0x000fe400080006ff */
[----:B--2---:R-:W-:Y:S02]  /*0b30*/  ULEA UR6, UR6, UR5, 0x18 ;  /* 0x0000000506067291 */ /* 0x004fe4000f8ec0ff */
[----:B------:R-:W-:-:S04]  /*0b40*/  UIADD3 UR4, UPT, UPT, -UR4, 0x100000, URZ ;  /* 0x0010000004047890 */ /* 0x000fc8000fffe1ff */
[----:B------:R-:W-:Y:S02]  /*0b50*/  USHF.L.U32 UR5, UR4, 0xb, URZ ;  /* 0x0000000b04057899 */ /* 0x000fe400080006ff */
[----:B------:R-:W-:Y:S01]  /*0b60*/  USHF.L.U32 UR4, UR4, 0x1, URZ ;  /* 0x0000000104047899 */ /* 0x000fe200080006ff */
[----:B------:R-:W2:Y:S03]  /*0b70*/  FENCE.VIEW.ASYNC.S ;  /* 0x00000000000073c6 */ /* 0x000ea60000000000 */
[----:B--2---:R4:W2:Y:S08]  /*0b80*/  SYNCS.EXCH.64 URZ, [UR6+0x110], UR8 ;  /* 0x0001100806ff75b2 */ /* 0x0048b00008000100 */
[----:B------:R4:W3:Y:S02]  /*0b90*/  SYNCS.EXCH.64 URZ, [UR6+0x118], UR4 ;  /* 0x0001180406ff75b2 */ /* 0x0008e40008000100 */
[----:B----4-:R-:W-:Y:S01]  /*0ba0*/  NOP ;  /* 0x0000000000007918 */ /* 0x010fe20000000000 */
.L_x_13:
[----:B------:R-:W4:Y:S01]  /*0bb0*/  SHFL.IDX PT, R2, R52, RZ, 0x1f ;  /* 0x00001fff34027589 */ /* 0x000f2200000e0000 */
[----:B------:R-:W1:Y:S01]  /*0bc0*/  S2UR UR51, SR_CTAID.X ;  /* 0x00000000003379c3 */ /* 0x000e620000002500 */
[----:B------:R-:W-:-:S07]  /*0bd0*/  NOP ;  /* 0x0000000000007918 */ /* 0x000fce0000000000 */
[----:B------:R-:W1:Y:S01]  /*0be0*/  S2UR UR22, SR_CTAID.Y ;  /* 0x00000000001679c3 */ /* 0x000e620000002600 */
[----:B----4-:R-:W-:-:S13]  /*0bf0*/  ISETP.NE.AND P0, PT, R2, 0x5, PT ;  /* 0x000000050200780c */ /* 0x010fda0003f05270 */
[----:B-1----:R-:W-:Y:S05]  /*0c00*/  @P0 BRA `(.L_x_14) ;  /* 0x0000000000480947 */ /* 0x002fea0003800000 */
[----:B--23--:R-:W1:Y:S01]  /*0c10*/  S2UR UR4, SR_CgaCtaId ;  /* 0x00000000000479c3 */ /* 0x00ce620000008800 */
        /* <DEDUP_REMOVED lines=10> */
[----:B-1----:R-:W-:Y:S01]  /*0cc0*/  ULEA UR4, UR4, UR5, 0x18 ;  /* 0x0000000504047291 */ /* 0x002fe2000f8ec0ff */
[----:B------:R-:W1:Y:S11]  /*0cd0*/  FENCE.VIEW.ASYNC.S ;  /* 0x00000000000073c6 */ /* 0x000e760000000000 */
[----:B-1----:R1:W4:Y:S01]  /*0ce0*/  SYNCS.EXCH.64 URZ, [UR4+0x120], UR8 ;  /* 0x0001200804ff75b2 */ /* 0x0023220008000100 */
[----:B------:R1:W2:Y:S01]  /*0cf0*/  SYNCS.EXCH.64 URZ, [UR4+0x130], UR6 ;  /* 0x0001300604ff75b2 */ /* 0x0002a20008000100 */
[----:B------:R1:W3:Y:S01]  /*0d00*/  SYNCS.EXCH.64 URZ, [UR4+0x128], UR8 ;  /* 0x0001280804ff75b2 */ /* 0x0002e20008000100 */
[----:B------:R1:W1:Y:S01]  /*0d10*/  SYNCS.EXCH.64 URZ, [UR4+0x138], UR6 ;  /* 0x0001380604ff75b2 */ /* 0x0002620008000100 */
[----:B------:R-:W-:Y:S01]  /*0d20*/  NOP ;  /* 0x0000000000007918 */ /* 0x000fe20000000000 */
.L_x_14:
[----:B------:R-:W-:-:S05]  /*0d30*/  CS2R.32 R45, SR_CgaSize ;  /* 0x00000000002d7805 */ /* 0x000fca0000008a00 */
[----:B------:R-:W-:-:S05]  /*0d40*/  IMAD R45, R45, -0xa0, RZ ;  /* 0xffffff602d2d7824 */ /* 0x000fca00078e02ff */
[----:B--2---:R-:W-:-:S14]  /*0d50*/  R2UR UR5, R45 ;  /* 0x000000002d0572ca */ /* 0x004fdc00000e0000 */
[----:B------:R-:W2:Y:S01]  /*0d60*/  LDCU UR5, c[0x0][UR5+0x2b0] ;  /* 0x00005600050577ac */ /* 0x000ea20008000800 */
[----:B------:R-:W-:Y:S02]  /*0d70*/  I2FP.F32.U32 R45, UR51 ;  /* 0x00000033002d7c45 */ /* 0x000fe40008201000 */
[----:B------:R-:W-:-:S05]  /*0d80*/  CS2R.32 R3, SR_CgaSize ;  /* 0x0000000000037805 */ /* 0x000fca0000008a00 */
[----:B------:R-:W-:-:S06]  /*0d90*/  IMAD R3, R3, -0xa0, RZ ;  /* 0xffffff6003037824 */ /* 0x000fcc00078e02ff */
[----:B------:R-:W4:Y:S01]  /*0da0*/  LDC R3, c[0x0][R3+0x2a0] ;  /* 0x0000a80003037b82 */ /* 0x000f220000000800 */
[----:B------:R-:W-:Y:S02]  /*0db0*/  I2FP.F32.U32 R44, UR22 ;  /* 0x00000016002c7c45 */ /* 0x000fe40008201000 */
[----:B------:R-:W-:-:S05]  /*0dc0*/  CS2R.32 R16, SR_CgaSize ;  /* 0x0000000000107805 */ /* 0x000fca0000008a00 */
[----:B------:R-:W-:-:S05]  /*0dd0*/  IMAD R16, R16, -0xa0, RZ ;  /* 0xffffff6010107824 */ /* 0x000fca00078e02ff */
[----:B-1-3--:R-:W-:-:S14]  /*0de0*/  R2UR UR4, R16 ;  /* 0x00000000100472ca */ /* 0x00afdc00000e0000 */
[----:B------:R-:W1:Y:S01]  /*0df0*/  LDCU UR4, c[0x0][UR4+0x2b4] ;  /* 0x00005680040477ac */ /* 0x000e620008000800 */
[----:B------:R-:W-:Y:S01]  /*0e00*/  NOP ;  /* 0x0000000000007918 */ /* 0x000fe20000000000 */
[----:B------:R-:W3:Y:S01]  /*0e10*/  S2R R16, SR_CTAID.Z ;  /* 0x0000000000107919 */ /* 0x000ee20000002700 */
[----:B------:R-:W4:Y:S01]  /*0e20*/  LDCU UR18, c[0x0][0xc24] ;  /* 0x00018480ff1277ac */ /* 0x000f220008000800 */
[----:B------:R-:W-:-:S05]  /*0e30*/  CS2R.32 R2, SR_CgaSize ;  /* 0x0000000000027805 */ /* 0x000fca0000008a00 */
[----:B------:R-:W-:-:S06]  /*0e40*/  IMAD R2, R2, -0xa0, RZ ;  /* 0xffffff6002027824 */ /* 0x000fcc00078e02ff */
[----:B------:R-:W3:Y:S01]  /*0e50*/  LDC R2, c[0x0][R2+0x2a4] ;  /* 0x0000a90002027b82 */ /* 0x000ee20000000800 */
[----:B--2---:R-:W-:Y:S01]  /*0e60*/  FMUL R45, R45, UR5 ;  /* 0x000000052d2d7c20 */ /* 0x004fe20008400000 */
[----:B-1----:R-:W-:-:S05]  /*0e70*/  FMUL R44, R44, UR4 ;  /* 0x000000042c2c7c20 */ /* 0x002fca0008400000 */
[----:B------:R-:W1:Y:S01]  /*0e80*/  F2I.U32.TRUNC.NTZ R45, R45 ;  /* 0x0000002d002d7305 */ /* 0x000e62000020f000 */
[----:B----4-:R-:W-:-:S07]  /*0e90*/  UISETP.GE.AND UP0, UPT, UR18, 0x1, UPT ;  /* 0x000000011200788c */ /* 0x010fce000bf06270 */
[----:B------:R-:W2:Y:S01]  /*0ea0*/  F2I.U32.TRUNC.NTZ R44, R44 ;  /* 0x0000002c002c7305 */ /* 0x000ea2000020f000 */
[----:B-1----:R-:W-:-:S05]  /*0eb0*/  IADD3 R45, PT, PT, -R45, RZ, RZ ;  /* 0x000000ff2d2d7210 */ /* 0x002fca0007ffe1ff */
[----:B------:R-:W-:Y:S01]  /*0ec0*/  IMAD R45, R3, R45, UR51 ;  /* 0x00000033032d7e24 */ /* 0x000fe2000f8e022d */
[----:B--2---:R-:W-:-:S05]  /*0ed0*/  IADD3 R44, PT, PT, -R44, RZ, RZ ;  /* 0x000000ff2c2c7210 */ /* 0x004fca0007ffe1ff */
[----:B---3--:R-:W-:Y:S01]  /*0ee0*/  IMAD R44, R2, R44, UR22 ;  /* 0x00000016022c7e24 */ /* 0x008fe2000f8e022c */
[----:B------:R-:W-:Y:S06]  /*0ef0*/  BAR.SYNC.DEFER_BLOCKING 0x0 ;  /* 0x0000000000007b1d */ /* 0x000fec0000010000 */
[----:B------:R-:W-:Y:S05]  /*0f00*/  BRA.U !UP0, `(.L_x_15) ;  /* 0x0000000108d47547 */ /* 0x000fea000b800000 */
[----:B------:R-:W1:Y:S01]  /*0f10*/  LDCU.128 UR24, c[0x0][0xc10] ;  /* 0x00018200ff1877ac */ /* 0x000e620008000c00 */
[----:B------:R-:W2:Y:S01]  /*0f20*/  LDCU UR14, c[0x0][0x370] ;  /* 0x00006e00ff0e77ac */ /* 0x000ea20008000800 */
[----:B------:R-:W3:Y:S01]  /*0f30*/  LDCU UR6, c[0x0][0x374] ;  /* 0x00006e80ff0677ac */ /* 0x000ee20008000800 */
[----:B------:R-:W4:Y:S01]  /*0f40*/  LDCU UR19, c[0x0][0xc0c] ;  /* 0x00018180ff1377ac */ /* 0x000f220008000800 */
[----:B------:R-:W4:Y:S01]  /*0f50*/  LDCU UR20, c[0x0][0xc20] ;  /* 0x00018400ff1477ac */ /* 0x000f220008000800 */
[----:B------:R-:W4:Y:S01]  /*0f60*/  LDCU.64 UR16, c[0x0][0xc28] ;  /* 0x00018500ff1077ac */ /* 0x000f220008000a00 */
[----:B-1----:R-:W-:Y:S02]  /*0f70*/  UISETP.NE.AND UP0, UPT, UR26, 0x1, UPT ;  /* 0x000000011a00788c */ /* 0x002fe4000bf05270 */
[----:B---3--:R-:W-:Y:S02]  /*0f80*/  UIMAD.WIDE.U32 UR4, UR6, UR27, URZ ;  /* 0x0000001b060472a5 */ /* 0x008fe4000f8e00ff */
[----:B--2---:R-:W-:-:S02]  /*0f90*/  UIMAD.WIDE.U32 UR8, UR14, UR24, URZ ;  /* 0x000000180e0872a5 */ /* 0x004fc4000f8e00ff */
[----:B----4-:R-:W-:Y:S02]  /*0fa0*/  UISETP.NE.AND UP1, UPT, UR19, 0x1, UPT ;  /* 0x000000011300788c */ /* 0x010fe4000bf25270 */
[----:B------:R-:W-:Y:S01]  /*0fb0*/  UISETP.NE.AND UP4, UPT, UR18, 0x1, UPT ;  /* 0x000000011200788c */ /* 0x000fe2000bf85270 */
[----:B------:R-:W-:Y:S01]  /*0fc0*/  UMOV UR4, UR5 ;  /* 0x0000000500047c82 */ /* 0x000fe20008000000 */
[----:B------:R-:W-:Y:S02]  /*0fd0*/  UIMAD.WIDE.U32 UR10, UR22, UR27, URZ ;  /* 0x0000001b160a72a5 */ /* 0x000fe4000f8e00ff */
[----:B------:R-:W-:Y:S02]  /*0fe0*/  @UP0 USHF.R.U32.HI UR6, URZ, UR20, UR4 ;  /* 0x00000014ff060299 */ /* 0x000fe40008011604 */
[----:B------:R-:W-:Y:S01]  /*0ff0*/  UIMAD.WIDE.U32 UR12, UR51, UR24, URZ ;  /* 0x00000018330c72a5 */ /* 0x000fe2000f8e00ff */
[----:B------:R-:W-:Y:S02]  /*1000*/  UMOV UR4, UR9 ;  /* 0x0000000900047c82 */ /* 0x000fe40008000000 */
[----:B------:R-:W-:Y:S01]  /*1010*/  UMOV UR7, UR11 ;  /* 0x0000000b00077c82 */ /* 0x000fe20008000000 */
[----:B------:R-:W-:-:S02]  /*1020*/  @UP1 USHF.R.U32.HI UR14, URZ, UR25, UR4 ;  /* 0x00000019ff0e1299 */ /* 0x000fc40008011604 */
[----:B------:R-:W-:Y:S02]  /*1030*/  UIMAD.WIDE.U32 UR4, UR6, UR16, URZ ;  /* 0x00000010060472a5 */ /* 0x000fe4000f8e00ff */
[----:B------:R-:W-:Y:S02]  /*1040*/  UIMAD.WIDE.U32 UR8, UR14, UR16, URZ ;  /* 0x000000100e0872a5 */ /* 0x000fe4000f8e00ff */
[----:B------:R-:W-:-:S03]  /*1050*/  USHF.R.U32.HI UR10, URZ, UR20, UR7 ;  /* 0x00000014ff0a7299 */ /* 0x000fc60008011607 */
[----:B------:R-:W-:Y:S01]  /*1060*/  UMOV UR4, UR5 ;  /* 0x0000000500047c82 */ /* 0x000fe20008000000 */
[----:B------:R-:W-:Y:S01]  /*1070*/  UMOV UR7, UR13 ;  /* 0x0000000d00077c82 */ /* 0x000fe20008000000 */
[----:B------:R-:W-:Y:S01]  /*1080*/  @UP4 USHF.R.U32.HI UR6, URZ, UR17, UR4 ;  /* 0x00000011ff064299 */ /* 0x000fe20008011604 */
[----:B------:R-:W-:Y:S01]  /*1090*/  UMOV UR5, UR9 ;  /* 0x0000000900057c82 */ /* 0x000fe20008000000 */
[----:B------:R-:W-:Y:S02]  /*10a0*/  USHF.R.U32.HI UR7, URZ, UR25, UR7 ;  /* 0x00000019ff077299 */ /* 0x000fe40008011607 */
[----:B------:R-:W-:Y:S02]  /*10b0*/  USEL UR4, UR22, UR10, !UP0 ;  /* 0x0000000a16047287 */ /* 0x000fe4000c000000 */
[----:B------:R-:W-:Y:S02]  /*10c0*/  UIMAD UR6, UR6, UR18, URZ ;  /* 0x00000012060672a4 */ /* 0x000fe4000f8e02ff */
[----:B------:R-:W-:-:S02]  /*10d0*/  @UP4 USHF.R.U32.HI UR14, URZ, UR17, UR5 ;  /* 0x00000011ff0e4299 */ /* 0x000fc40008011605 */
[----:B------:R-:W-:Y:S02]  /*10e0*/  USEL UR5, UR51, UR7, !UP1 ;  /* 0x0000000733057287 */ /* 0x000fe4000c800000 */
[----:B------:R-:W-:Y:S02]  /*10f0*/  UISETP.GE.AND UP0, UPT, UR4, UR6, UPT ;  /* 0x000000060400728c */ /* 0x000fe4000bf06270 */
[----:B------:R-:W-:Y:S02]  /*1100*/  UIMAD UR8, UR14, UR18, URZ ;  /* 0x000000120e0872a4 */ /* 0x000fe4000f8e02ff */
[----:B------:R-:W-:Y:S02]  /*1110*/  UIMAD.WIDE.U32 UR6, UR4, UR16, URZ ;  /* 0x00000010040672a5 */ /* 0x000fe4000f8e00ff */
[----:B------:R-:W-:Y:S02]  /*1120*/  UISETP.GE.OR UP0, UPT, UR5, UR8, UP0 ;  /* 0x000000080500728c */ /* 0x000fe40008706670 */
[----:B------:R-:W-:-:S02]  /*1130*/  UIMAD.WIDE.U32 UR8, UR5, UR16, URZ ;  /* 0x00000010050872a5 */ /* 0x000fc4000f8e00ff */
[----:B------:R-:W-:Y:S01]  /*1140*/  UIADD3 UR10, UPT, UPT, -UR4, URZ, URZ ;  /* 0x000000ff040a7290 */ /* 0x000fe2000fffe1ff */
[----:B------:R-:W-:Y:S02]  /*1150*/  UMOV UR6, UR7 ;  /* 0x0000000700067c82 */ /* 0x000fe40008000000 */
[----:B------:R-:W-:Y:S02]  /*1160*/  USHF.R.U32.HI UR6, URZ, UR17, UR6 ;  /* 0x00000011ff067299 */ /* 0x000fe40008011606 */
[----:B------:R-:W-:Y:S02]  /*1170*/  UIMAD UR10, UR26, UR10, UR22 ;  /* 0x0000000a1a0a72a4 */ /* 0x000fe4000f8e0216 */
[----:B------:R-:W-:Y:S01]  /*1180*/  USEL UR6, UR4, UR6, !UP4 ;  /* 0x0000000604067287 */ /* 0x000fe2000e000000 */
[----:B------:R-:W-:Y:S01]  /*1190*/  @!UP0 UMOV UR7, UR9 ;  /* 0x0000000900078c82 */ /* 0x000fe20008000000 */
[----:B------:R-:W-:Y:S02]  /*11a0*/  UIADD3 UR9, UPT, UPT, -UR5, URZ, URZ ;  /* 0x000000ff05097290 */ /* 0x000fe4000fffe1ff */
[----:B------:R-:W-:-:S02]  /*11b0*/  @!UP0 USHF.R.U32.HI UR7, URZ, UR17, UR7 ;  /* 0x00000011ff078299 */ /* 0x000fc40008011607 */
[----:B------:R-:W-:Y:S02]  /*11c0*/  UIADD3 UR8, UPT, UPT, -UR6, URZ, URZ ;  /* 0x000000ff06087290 */ /* 0x000fe4000fffe1ff */
[----:B------:R-:W-:Y:S02]  /*11d0*/  @!UP0 USEL UR7, UR5, UR7, !UP4 ;  /* 0x0000000705078287 */ /* 0x000fe4000e000000 */
[----:B------:R-:W-:Y:S02]  /*11e0*/  UIMAD UR8, UR18, UR8, UR4 ;  /* 0x00000008120872a4 */ /* 0x000fe4000f8e0204 */
[----:B------:R-:W-:Y:S02]  /*11f0*/  @!UP0 UIADD3 UR6, UPT, UPT, UR6, -UR7, URZ ;  /* 0x8000000706068290 */ /* 0x000fe4000fffe0ff */
[----:B------:R-:W-:Y:S02]  /*1200*/  @!UP0 UIMAD UR8, UR8, UR14, UR7 ;  /* 0x0000000e080882a4 */ /* 0x000fe4000f8e0207 */
[----:B------:R-:W-:-:S02]  /*1210*/  @!UP0 UIMAD UR4, UR6, UR18, UR5 ;  /* 0x00000012060482a4 */ /* 0x000fc4000f8e0205 */
[----:B------:R-:W-:Y:S02]  /*1220*/  UIMAD UR6, UR19, UR9, UR51 ;  /* 0x00000009130672a4 */ /* 0x000fe4000f8e0233 */
[----:B------:R-:W-:Y:S01]  /*1230*/  UIMAD UR22, UR4, UR26, UR10 ;  /* 0x0000001a041672a4 */ /* 0x000fe2000f8e020a */
[----:B------:R-:W-:Y:S02]  /*1240*/  @!UP0 UMOV UR5, UR8 ;  /* 0x0000000800058c82 */ /* 0x000fe40008000000 */
[----:B------:R-:W-:-:S12]  /*1250*/  UIMAD UR51, UR5, UR19, UR6 ;  /* 0x00000013053372a4 */ /* 0x000fd8000f8e0206 */
.L_x_15:
[----:B------:R-:W1:Y:S02]  /*1260*/  LDCU UR4, c[0x0][0xc30] ;  /* 0x00018600ff0477ac */ /* 0x000e640008000800 */
[----:B-1----:R-:W-:-:S09]  /*1270*/  UISETP.NE.AND UP0, UPT, UR4, 0x1, UPT ;  /* 0x000000010400788c */ /* 0x002fd2000bf05270 */
[----:B------:R-:W-:Y:S05]  /*1280*/  BRA.U UP0, `(.L_x_16) ;  /* 0x0000000100447547 */ /* 0x000fea000b800000 */
[----:B------:R-:W1:Y:S01]  /*1290*/  LDCU.128 UR8, c[0x0][0xc10] ;  /* 0x00018200ff0877ac */ /* 0x000e620008000c00 */
[----:B------:R-:W2:Y:S01]  /*12a0*/  LDCU UR12, c[0x0][0xc0c] ;  /* 0x00018180ff0c77ac */ /* 0x000ea20008000800 */
[----:B------:R-:W3:Y:S01]  /*12b0*/  LDCU UR13, c[0x0][0xc20] ;  /* 0x00018400ff0d77ac */ /* 0x000ee20008000800 */
[----:B-1----:R-:W-:Y:S02]  /*12c0*/  UIMAD.WIDE.U32 UR6, UR51, UR8, URZ ;  /* 0x00000008330672a5 */ /* 0x002fe4000f8e00ff */
[----:B------:R-:W-:Y:S02]  /*12d0*/  UIMAD.WIDE.U32 UR4, UR22, UR11, URZ ;  /* 0x0000000b160472a5 */ /* 0x000fe4000f8e00ff */
[----:B--2---:R-:W-:Y:S02]  /*12e0*/  UISETP.NE.AND UP1, UPT, UR12, 0x1, UPT ;  /* 0x000000010c00788c */ /* 0x004fe4000bf25270 */
[----:B------:R-:W-:Y:S01]  /*12f0*/  UISETP.NE.AND UP0, UPT, UR10, 0x1, UPT ;  /* 0x000000010a00788c */ /* 0x000fe2000bf05270 */
[----:B------:R-:W-:-:S02]  /*1300*/  UMOV UR6, UR7 ;  /* 0x0000000700067c82 */ /* 0x000fc40008000000 */
[----:B------:R-:W-:Y:S01]  /*1310*/  UMOV UR4, UR5 ;  /* 0x0000000500047c82 */ /* 0x000fe20008000000 */
[----:B------:R-:W-:Y:S02]  /*1320*/  USHF.R.U32.HI UR6, URZ, UR9, UR6 ;  /* 0x00000009ff067299 */ /* 0x000fe40008011606 */
[----:B---3--:R-:W-:Y:S02]  /*1330*/  USHF.R.U32.HI UR4, URZ, UR13, UR4 ;  /* 0x0000000dff047299 */ /* 0x008fe40008011604 */
[----:B------:R-:W-:Y:S02]  /*1340*/  USEL UR5, UR51, UR6, !UP1 ;  /* 0x0000000633057287 */ /* 0x000fe4000c800000 */
[----:B------:R-:W-:-:S04]  /*1350*/  USEL UR4, UR22, UR4, !UP0 ;  /* 0x0000000416047287 */ /* 0x000fc8000c000000 */
[----:B------:R-:W-:Y:S02]  /*1360*/  UIADD3 UR6, UPT, UPT, UR5, -UR4, URZ ;  /* 0x8000000405067290 */ /* 0x000fe4000fffe0ff */
[----:B------:R-:W-:Y:S02]  /*1370*/  UIADD3 UR4, UPT, UPT, -UR5, UR4, URZ ;  /* 0x0000000405047290 */ /* 0x000fe4000fffe1ff */
[----:B------:R-:W-:Y:S02]  /*1380*/  UIMAD UR22, UR6, UR10, UR22 ;  /* 0x0000000a061672a4 */ /* 0x000fe4000f8e0216 */
[----:B------:R-:W-:-:S12]  /*1390*/  UIMAD UR51, UR4, UR12, UR51 ;  /* 0x0000000c043372a4 */ /* 0x000fd8000f8e0233 */
.L_x_16:
[----:B------:R-:W-:Y:S01]  /*13a0*/  BAR.SYNC.DEFER_BLOCKING 0x0 ;  /* 0x0000000000007b1d */ /* 0x000fe20000010000 */
[----:B------:R-:W-:Y:S01]  /*13b0*/  UISETP.NE.AND UP0, UPT, UR15, 0x2, UPT ;  /* 0x000000020f00788c */ /* 0x000fe2000bf05270 */
[----:B------:R-:W-:Y:S02]  /*13c0*/  ISETP.NE.OR P2, PT, R0, 0x2, !P2 ;  /* 0x000000020000780c */ /* 0x000fe40005745670 */
[----:B------:R-:W-:Y:S02]  /*13d0*/  LOP3.LUT R0, R50, 0x1f, RZ, 0xc0, !PT ;  /* 0x0000001f32007812 */ /* 0x000fe400078ec0ff */
[----:B------:R-:W1:Y:S04]  /*13e0*/  LDCU UR39, c[0x0][0xc24] ;  /* 0x00018480ff2777ac */ /* 0x000e680008000800 */
[----:B------:R-:W-:Y:S05]  /*13f0*/  BRA.U UP0, `(.L_x_17) ;  /* 0x0000001d00987547 */ /* 0x000fea000b800000 */
[----:B------:R-:W2:Y:S01]  /*1400*/  LDCU UR5, c[0x0][0x388] ;  /* 0x00007100ff0577ac */ /* 0x000ea20008000800 */
[----:B------:R-:W-:Y:S01]  /*1410*/  PLOP3.LUT P1, PT, PT, PT, UP2, 0x80, 0x8 ;  /* 0x000000000008781c */ /* 0x000fe20003f2f028 */
[----:B------:R-:W-:Y:S01]  /*1420*/  IMAD.MOV.U32 R2, RZ, RZ, RZ ;  /* 0x000000ffff027224 */ /* 0x000fe200078e00ff */
[----:B------:R-:W-:Y:S01]  /*1430*/  ISETP.EQ.OR P3, PT, R0, RZ, P2 ;  /* 0x000000ff0000720c */ /* 0x000fe20001762670 */
[----:B------:R-:W3:Y:S01]  /*1440*/  LDCU UR8, c[0x0][0x38c] ;  /* 0x00007180ff0877ac */ /* 0x000ee20008000800 */
[----:B------:R-:W-:Y:S01]  /*1450*/  PLOP3.LUT P1, PT, P1, PT, PT, 0x8, 0x80 ;  /* 0x000000000080781c */ /* 0x000fe20000f2e170 */
[----:B------:R-:W4:Y:S01]  /*1460*/  LDCU.64 UR6, c[0x0][0x390] ;  /* 0x00007200ff0677ac */ /* 0x000f220008000a00 */
[----:B------:R-:W1:Y:S01]  /*1470*/  LDCU UR53, c[0x0][0x370] ;  /* 0x00006e00ff3577ac */ /* 0x000e620008000800 */
[----:B------:R-:W1:Y:S01]  /*1480*/  LDCU.64 UR42, c[0x0][0x348] ;  /* 0x00006900ff2a77ac */ /* 0x000e620008000a00 */
[----:B--2---:R-:W-:Y:S01]  /*1490*/  UIADD3 UR5, UPT, UPT, UR5, 0x3f, URZ ;  /* 0x0000003f05057890 */ /* 0x004fe2000fffe0ff */
[----:B------:R-:W2:Y:S03]  /*14a0*/  LDCU UR52, c[0x0][0x374] ;  /* 0x00006e80ff3477ac */ /* 0x000ea60008000800 */
[----:B------:R-:W-:Y:S01]  /*14b0*/  USHF.R.S32.HI UR4, URZ, 0x1f, UR5 ;  /* 0x0000001fff047899 */ /* 0x000fe20008011405 */
[----:B------:R-:W-:Y:S01]  /*14c0*/  UMOV UR26, 0x1 ;  /* 0x00000001001a7882 */ /* 0x000fe20000000000 */
[----:B------:R-:W-:-:S02]  /*14d0*/  UMOV UR30, URZ ;  /* 0x000000ff001e7c82 */ /* 0x000fc40008000000 */
[----:B------:R-:W-:Y:S01]  /*14e0*/  ULEA.HI UR4, UR4, UR5, URZ, 0x6 ;  /* 0x0000000504047291 */ /* 0x000fe2000f8f30ff */
[----:B------:R-:W-:Y:S01]  /*14f0*/  UMOV UR31, URZ ;  /* 0x000000ff001f7c82 */ /* 0x000fe20008000000 */
[----:B------:R-:W-:Y:S02]  /*1500*/  UMOV UR38, URZ ;  /* 0x000000ff00267c82 */ /* 0x000fe40008000000 */
[----:B------:R-:W-:-:S04]  /*1510*/  USHF.R.S32.HI UR4, URZ, 0x6, UR4 ;  /* 0x00000006ff047899 */ /* 0x000fc80008011404 */
[----:B---3--:R-:W-:-:S04]  /*1520*/  UIMAD UR4, UR4, UR8, URZ ;  /* 0x00000008040472a4 */ /* 0x008fc8000f8e02ff */
[----:B----4-:R-:W-:-:S04]  /*1530*/  UIMAD UR4, UR4, UR6, URZ ;  /* 0x00000006040472a4 */ /* 0x010fc8000f8e02ff */
[----:B------:R-:W-:-:S04]  /*1540*/  UIMAD UR54, UR4, UR7, URZ ;  /* 0x00000007043672a4 */ /* 0x000fc8000f8e02ff */
[----:B------:R-:W-:Y:S02]  /*1550*/  UISETP.NE.AND UP1, UPT, UR54, URZ, UPT ;  /* 0x000000ff3600728c */ /* 0x000fe4000bf25270 */
[----:B------:R-:W-:-:S04]  /*1560*/  UISETP.LT.U32.AND UP0, UPT, UR54, 0xd, UPT ;  /* 0x0000000d3600788c */ /* 0x000fc8000bf01070 */
[----:B------:R-:W-:-:S04]  /*1570*/  USEL UR4, UR54, 0xd, UP0 ;  /* 0x0000000d36047887 */ /* 0x000fc80008000000 */
[----:B------:R-:W-:Y:S02]  /*1580*/  UIADD3 UR5, UPT, UPT, UR4, -0x1, URZ ;  /* 0xffffffff04057890 */ /* 0x000fe4000fffe0ff */
[----:B------:R-:W-:Y:S02]  /*1590*/  @!UP1 UIADD3 UR5, UPT, UPT, UR4, URZ, URZ ;  /* 0x000000ff04059290 */ /* 0x000fe4000fffe0ff */
[----:B------:R-:W-:Y:S02]  /*15a0*/  UIADD3 UR50, UPT, UPT, UR54, -UR4, URZ ;  /* 0x8000000436327290 */ /* 0x000fe4000fffe0ff */
[----:B-12---:R-:W-:-:S12]  /*15b0*/  UIADD3 UR55, UPT, UPT, UR5, 0x1, URZ ;  /* 0x0000000105377890 */ /* 0x006fd8000fffe0ff */
.L_x_33:
[----:B------:R-:W1:Y:S01]  /*15c0*/  S2UR UR36, SR_CgaCtaId ;  /* 0x00000000002479c3 */ /* 0x000e620000008800 */
[----:B------:R-:W-:Y:S01]  /*15d0*/  UMOV UR4, 0x400 ;  /* 0x0000040000047882 */ /* 0x000fe20000000000 */
[----:B------:R-:W-:Y:S01]  /*15e0*/  MOV R0, UR26 ;  /* 0x0000001a00007c02 */ /* 0x000fe20008000f00 */
[----:B------:R-:W-:Y:S02]  /*15f0*/  UISETP.NE.AND UP0, UPT, UR54, URZ, UPT ;  /* 0x000000ff3600728c */ /* 0x000fe4000bf05270 */
[----:B------:R-:W-:Y:S01]  /*1600*/  USHF.L.U32 UR19, UR22, 0x6, URZ ;  /* 0x0000000616137899 */ /* 0x000fe200080006ff */
[----:B------:R-:W-:Y:S01]  /*1610*/  SHF.L.U32 R0, R0, 0x1f, RZ ;  /* 0x0000001f00007819 */ /* 0x000fe200000006ff */
[----:B------:R-:W-:Y:S01]  /*1620*/  USHF.L.U32 UR44, UR51, 0x6, URZ ;  /* 0x00000006332c7899 */ /* 0x000fe200080006ff */
[----:B------:R-:W-:Y:S01]  /*1630*/  UMOV UR27, URZ ;  /* 0x000000ff001b7c82 */ /* 0x000fe20008000000 */
[----:B------:R-:W-:Y:S01]  /*1640*/  UMOV UR22, URZ ;  /* 0x000000ff00167c82 */ /* 0x000fe20008000000 */
[----:B------:R-:W-:Y:S01]  /*1650*/  UMOV UR21, URZ ;  /* 0x000000ff00157c82 */ /* 0x000fe20008000000 */
[----:B------:R-:W-:Y:S01]  /*1660*/  UMOV UR20, URZ ;  /* 0x000000ff00147c82 */ /* 0x000fe20008000000 */
[----:B-1----:R-:W-:-:S04]  /*1670*/  ULEA UR36, UR36, UR4, 0x18 ;  /* 0x0000000424247291 */ /* 0x002fc8000f8ec0ff */
[----:B------:R-:W-:-:S09]  /*1680*/  ULEA UR4, UR30, UR36, 0x3 ;  /* 0x000000241e047291 */ /* 0x000fd2000f8e18ff */
[----:B------:R1:W2:Y:S01]  /*1690*/  SYNCS.PHASECHK.TRANS64.TRYWAIT P0, [UR4+0x68], R0 ;  /* 0x00006800ff0075a7 */ /* 0x0002a20008001104 */
[----:B------:R-:W-:Y:S05]  /*16a0*/  BRA.U !UP0, `(.L_x_18) ;  /* 0x0000000508947547 */ /* 0x000fea000b800000 */
[----:B------:R-:W3:Y:S01]  /*16b0*/  LDCU.128 UR12, c[0x0][0x480] ;  /* 0x00009000ff0c77ac */ /* 0x000ee20008000c00 */
[----:B------:R-:W4:Y:S01]  /*16c0*/  LDCU.128 UR8, c[0x0][0x490] ;  /* 0x00009200ff0877ac */ /* 0x000f220008000c00 */
[----:B------:R-:W1:Y:S01]  /*16d0*/  LDCU.64 UR20, c[0x0][0x4c0] ;  /* 0x00009800ff1477ac */ /* 0x000e620008000a00 */
[----:B------:R-:W1:Y:S01]  /*16e0*/  LDCU.64 UR16, c[0x0][0x4f0] ;  /* 0x00009e00ff1077ac */ /* 0x000e620008000a00 */
[----:B------:R-:W1:Y:S01]  /*16f0*/  LDCU UR18, c[0x0][0x4c8] ;  /* 0x00009900ff1277ac */ /* 0x000e620008000800 */
[----:B---3--:R-:W-:Y:S02]  /*1700*/  UIMAD.WIDE.U32 UR4, UR44, UR13, URZ ;  /* 0x0000000d2c0472a5 */ /* 0x008fe4000f8e00ff */
[----:B------:R-:W-:Y:S02]  /*1710*/  UISETP.NE.AND UP0, UPT, UR12, 0x1, UPT ;  /* 0x000000010c00788c */ /* 0x000fe4000bf05270 */
[----:B------:R-:W-:Y:S01]  /*1720*/  USHF.R.U32.HI UR5, URZ, UR14, UR5 ;  /* 0x0000000eff057299 */ /* 0x000fe20008011605 */
[----:B------:R-:W3:Y:S03]  /*1730*/  LDCU UR45, c[0x0][0x38c] ;  /* 0x00007180ff2d77ac */ /* 0x000ee60008000800 */
[----:B------:R-:W-:-:S02]  /*1740*/  USEL UR5, UR44, UR5, !UP0 ;  /* 0x000000052c057287 */ /* 0x000fc4000c000000 */
[----:B------:R-:W-:Y:S02]  /*1750*/  UISETP.NE.AND UP0, UPT, UR15, 0x1, UPT ;  /* 0x000000010f00788c */ /* 0x000fe4000bf05270 */
[----:B----4-:R-:W-:Y:S01]  /*1760*/  UIMAD.WIDE.U32 UR6, UR5, UR8, URZ ;  /* 0x00000008050672a5 */ /* 0x010fe2000f8e00ff */
[----:B------:R-:W4:Y:S01]  /*1770*/  LDCU UR8, c[0x0][0x4a0] ;  /* 0x00009400ff0877ac */ /* 0x000f220008000800 */
[----:B------:R-:W1:Y:S05]  /*1780*/  LDCU UR23, c[0x0][0x4cc] ;  /* 0x00009980ff1777ac */ /* 0x000e6a0008000800 */
[----:B------:R-:W-:Y:S01]  /*1790*/  UMOV UR4, UR7 ;  /* 0x0000000700047c82 */ /* 0x000fe20008000000 */
[----:B------:R-:W1:Y:S01]  /*17a0*/  LDCU.64 UR40, c[0x0][0x390] ;  /* 0x00007200ff2877ac */ /* 0x000e620008000a00 */
[----:B------:R-:W-:Y:S01]  /*17b0*/  USHF.R.U32.HI UR4, URZ, UR9, UR4 ;  /* 0x00000009ff047299 */ /* 0x000fe20008011604 */
[----:B------:R-:W1:Y:S03]  /*17c0*/  LDCU UR9, c[0x0][0x4ec] ;  /* 0x00009d80ff0977ac */ /* 0x000e660008000800 */
[----:B------:R-:W-:-:S02]  /*17d0*/  USEL UR4, UR5, UR4, !UP0 ;  /* 0x0000000405047287 */ /* 0x000fc4000c000000 */
[----:B------:R-:W-:Y:S02]  /*17e0*/  UISETP.NE.AND UP0, UPT, UR10, 0x1, UPT ;  /* 0x000000010a00788c */ /* 0x000fe4000bf05270 */
[----:B------:R-:W-:Y:S01]  /*17f0*/  UIMAD.WIDE.U32 UR6, UR4, UR11, URZ ;  /* 0x0000000b040672a5 */ /* 0x000fe2000f8e00ff */
[----:B------:R-:W1:Y:S01]  /*1800*/  LDCU.64 UR24, c[0x0][0x4d0] ;  /* 0x00009a00ff1877ac */ /* 0x000e620008000a00 */
[----:B------:R-:W-:-:S05]  /*1810*/  UIADD3 UR38, UPT, UPT, UR55, UR31, URZ ;  /* 0x0000001f37267290 */ /* 0x000fca000fffe0ff */
[----:B------:R-:W-:Y:S01]  /*1820*/  UMOV UR6, UR7 ;  /* 0x0000000700067c82 */ /* 0x000fe20008000000 */
[----:B------:R-:W-:Y:S02]  /*1830*/  UIADD3 UR7, UPT, UPT, -UR4, URZ, URZ ;  /* 0x000000ff04077290 */ /* 0x000fe4000fffe1ff */
[----:B----4-:R-:W-:Y:S02]  /*1840*/  USHF.R.U32.HI UR6, URZ, UR8, UR6 ;  /* 0x00000008ff067299 */ /* 0x010fe40008011606 */
[----:B------:R-:W-:Y:S02]  /*1850*/  UIADD3 UR8, UPT, UPT, -UR5, URZ, URZ ;  /* 0x000000ff05087290 */ /* 0x000fe4000fffe1ff */
[----:B------:R-:W-:Y:S02]  /*1860*/  USEL UR14, UR4, UR6, !UP0 ;  /* 0x00000006040e7287 */ /* 0x000fe4000c000000 */
[----:B------:R-:W-:Y:S02]  /*1870*/  UIMAD UR7, UR15, UR7, UR5 ;  /* 0x000000070f0772a4 */ /* 0x000fe4000f8e0205 */
[----:B------:R-:W-:-:S02]  /*1880*/  UIADD3 UR6, UPT, UPT, -UR14, URZ, URZ ;  /* 0x000000ff0e067290 */ /* 0x000fc4000fffe1ff */
[----:B------:R-:W-:Y:S02]  /*1890*/  UIMAD UR8, UR12, UR8, UR44 ;  /* 0x000000080c0872a4 */ /* 0x000fe4000f8e022c */
[----:B------:R-:W-:Y:S02]  /*18a0*/  UIMAD UR13, UR10, UR6, UR4 ;  /* 0x000000060a0d72a4 */ /* 0x000fe4000f8e0204 */
[----:B-1----:R-:W-:Y:S02]  /*18b0*/  UIMAD UR11, UR8, UR20, UR9 ;  /* 0x00000014080b72a4 */ /* 0x002fe4000f8e0209 */
[----:B------:R-:W-:Y:S01]  /*18c0*/  UIMAD UR12, UR7, UR21, UR16 ;  /* 0x00000015070c72a4 */ /* 0x000fe2000f8e0210 */
[----:B------:R-:W1:Y:S02]  /*18d0*/  LDCU.64 UR4, c[0x0][0x4f8] ;  /* 0x00009f00ff0477ac */ /* 0x000e640008000a00 */
[----:B------:R-:W4:Y:S01]  /*18e0*/  LDCU UR6, c[0x0][0x500] ;  /* 0x0000a000ff0677ac */ /* 0x000f220008000800 */
[----:B------:R-:W-:Y:S01]  /*18f0*/  UIMAD UR13, UR13, UR18, UR17 ;  /* 0x000000120d0d72a4 */ /* 0x000fe2000f8e0211 */
[----:B------:R-:W-:Y:S01]  /*1900*/  UMOV UR27, URZ ;  /* 0x000000ff001b7c82 */ /* 0x000fe20008000000 */
[----:B------:R-:W-:Y:S01]  /*1910*/  UMOV UR7, UR30 ;  /* 0x0000001e00077c82 */ /* 0x000fe20008000000 */
[----:B------:R-:W-:Y:S01]  /*1920*/  UMOV UR20, URZ ;  /* 0x000000ff00147c82 */ /* 0x000fe20008000000 */
[----:B------:R-:W-:Y:S01]  /*1930*/  UMOV UR21, URZ ;  /* 0x000000ff00157c82 */ /* 0x000fe20008000000 */
[----:B---3--:R-:W-:-:S07]  /*1940*/  UMOV UR22, URZ ;  /* 0x000000ff00167c82 */ /* 0x008fce0008000000 */
.L_x_23:
[----:B------:R-:W-:Y:S01]  /*1950*/  @!P2 MOV R3, 0x4000 ;  /* 0x000040000003a802 */ /* 0x000fe20000000f00 */
[----:B------:R-:W-:Y:S01]  /*1960*/  ULEA UR9, UR7, UR36, 0x3 ;  /* 0x0000002407097291 */ /* 0x000fe2000f8e18ff */
[----:B--2---:R-:W-:Y:S11]  /*1970*/  @P0 BRA `(.L_x_19) ;  /* 0x0000000000100947 */ /* 0x004ff60003800000 */
[----:B------:R-:W-:Y:S04]  /*1980*/  MOV R4, UR26 ;  /* 0x0000001a00047c02 */ /* 0x000fe80008000f00 */
[----:B------:R-:W-:Y:S04]  /*1990*/  SHF.L.U32 R4, R4, 0x1f, RZ ;  /* 0x0000001f04047819 */ /* 0x000fe800000006ff */
[----:B------:R-:W2:Y:S02]  /*19a0*/  SYNCS.PHASECHK.TRANS64.TRYWAIT P0, [UR9+0x68], R4 ;  /* 0x00006804ff0075a7 */ /* 0x000ea40008001109 */
[----:B--2---:R-:W-:Y:S05]  /*19b0*/  @!P0 BRA `(.L_x_20) ;  /* 0x0000006400348947 */ /* 0x004fea0003800000 */
.L_x_19:
[----:B------:R3:W-:Y:S01]  /*19c0*/  @!P2 SYNCS.ARRIVE.TRANS64 RZ, [UR9], R3 ;  /* 0x00000003ffffa9a7 */ /* 0x0007e20008000009 */
[----:B------:R-:W-:Y:S04]  /*19d0*/  BSSY.RECONVERGENT B0, `(.L_x_21) ;  /* 0x0000003000007945 */ /* 0x000fe80003800200 */
[----:B------:R-:W-:Y:S05]  /*19e0*/  @P3 BRA `(.L_x_22) ;  /* 0x0000000000043947 */ /* 0x000fea0003800000 */
[----:B-1--4-:R-:W-:Y:S05]  /*19f0*/  BPT.TRAP 0x1 ;  /* 0x000000040000795c */ /* 0x012fea0000300000 */
.L_x_22:
[----:B-1--4-:R-:W-:Y:S05]  /*1a00*/  BSYNC.RECONVERGENT B0 ;  /* 0x0000000000007941 */ /* 0x012fea0003800200 */
.L_x_21:
[----:B------:R-:W-:Y:S02]  /*1a10*/  UIADD3 UR8, UPT, UPT, UR7, 0x1, URZ ;  /* 0x0000000107087890 */ /* 0x000fe4000fffe0ff */
[----:B------:R-:W-:Y:S02]  /*1a20*/  UIMAD UR15, UR20, UR23, UR4 ;  /* 0x00000017140f72a4 */ /* 0x000fe4000f8e0204 */
[----:B------:R-:W-:Y:S02]  /*1a30*/  UISETP.NE.AND UP0, UPT, UR8, 0xd, UPT ;  /* 0x0000000d0800788c */ /* 0x000fe4000bf05270 */
[----:B------:R-:W-:Y:S02]  /*1a40*/  ULEA UR16, UR7, UR36, 0xd ;  /* 0x0000002407107291 */ /* 0x000fe4000f8e68ff */
[----:B------:R-:W-:Y:S02]  /*1a50*/  USEL UR10, URZ, 0x1, UP0 ;  /* 0x00000001ff0a7887 */ /* 0x000fe40008000000 */
[----:B------:R-:W-:Y:S02]  /*1a60*/  USEL UR30, UR8, URZ, UP0 ;  /* 0x000000ff081e7287 */ /* 0x000fe40008000000 */
[----:B------:R-:W-:Y:S02]  /*1a70*/  ULOP3.LUT UR26, UR26, UR10, URZ, 0x3c, !UPT ;  /* 0x0000000a1a1a7292 */ /* 0x000fe4000f8e3cff */
[----:B------:R-:W-:Y:S02]  /*1a80*/  ULEA UR8, UR30, UR36, 0x3 ;  /* 0x000000241e087291 */ /* 0x000fe4000f8e18ff */
[----:B------:R-:W-:Y:S02]  /*1a90*/  UIADD3 UR34, UP0, UPT, UR42, 0x80, URZ ;  /* 0x000000802a227890 */ /* 0x000fe4000ff1e0ff */
[----:B------:R-:W-:Y:S01]  /*1aa0*/  USHF.L.U32 UR10, UR27, 0x6, URZ ;  /* 0x000000061b0a7899 */ /* 0x000fe200080006ff */
[----:B--2---:R-:W-:Y:S01]  /*1ab0*/  MOV R0, UR26 ;  /* 0x0000001a00007c02 */ /* 0x004fe20008000f00 */
[----:B------:R-:W-:Y:S02]  /*1ac0*/  UIADD3.X UR35, UPT, UPT, URZ, UR43, URZ, UP0, !UPT ;  /* 0x0000002bff237290 */ /* 0x000fe400087fe4ff */
[----:B------:R-:W-:Y:S01]  /*1ad0*/  UIADD3 UR32, UP3, UPT, UR42, 0x200, URZ ;  /* 0x000002002a207890 */ /* 0x000fe2000ff7e0ff */
[----:B------:R-:W-:Y:S01]  /*1ae0*/  SHF.L.U32 R0, R0, 0x1f, RZ ;  /* 0x0000001f00007819 */ /* 0x000fe200000006ff */
[----:B------:R-:W-:Y:S02]  /*1af0*/  UIADD3 UR37, UPT, UPT, UR20, 0x1, URZ ;  /* 0x0000000114257890 */ /* 0x000fe4000fffe0ff */
[----:B------:R-:W-:Y:S01]  /*1b00*/  UIADD3.X UR33, UPT, UPT, URZ, UR43, URZ, UP3, !UPT ;  /* 0x0000002bff217290 */ /* 0x000fe20009ffe4ff */
[----:B------:R1:W2:Y:S01]  /*1b10*/  SYNCS.PHASECHK.TRANS64.TRYWAIT P0, [UR8+0x68], R0 ;  /* 0x00006800ff0075a7 */ /* 0x0002a20008001108 */
[----:B------:R-:W-:Y:S02]  /*1b20*/  UIMAD UR8, UR21, UR24, UR5 ;  /* 0x00000018150872a4 */ /* 0x000fe4000f8e0205 */
[----:B------:R-:W-:Y:S02]  /*1b30*/  UIMAD UR7, UR22, UR25, UR6 ;  /* 0x00000019160772a4 */ /* 0x000fe4000f8e0206 */
[----:B------:R-:W-:Y:S02]  /*1b40*/  ULEA UR15, UR8, UR15, 0x5 ;  /* 0x0000000f080f7291 */ /* 0x000fe4000f8e28ff */
[----:B------:R-:W-:Y:S02]  /*1b50*/  UIADD3 UR8, UPT, UPT, UR16, 0x3400, URZ ;  /* 0x0000340010087890 */ /* 0x000fe4000fffe0ff */
[----:B------:R-:W-:Y:S02]  /*1b60*/  ULEA UR7, UR7, UR15, 0xa ;  /* 0x0000000f07077291 */ /* 0x000fe4000f8e50ff */
[----:B------:R-:W-:Y:S02]  /*1b70*/  UIADD3 UR16, UPT, UPT, UR16, 0x1d400, URZ ;  /* 0x0001d40010107890 */ /* 0x000fe4000fffe0ff */
[----:B------:R-:W-:Y:S02]  /*1b80*/  UPRMT UR7, UR7, 0x5410, URZ ;  /* 0x0000541007077896 */ /* 0x000fe400080000ff */
[----:B------:R-:W-:Y:S02]  /*1b90*/  UISETP.NE.AND UP2, UPT, UR37, UR45, UPT ;  /* 0x0000002d2500728c */ /* 0x000fe4000bf45270 */
[----:B------:R-:W-:Y:S02]  /*1ba0*/  UIADD3 UR29, UPT, UPT, UR21, 0x1, URZ ;  /* 0x00000001151d7890 */ /* 0x000fe4000fffe0ff */
[----:B------:R-:W-:Y:S02]  /*1bb0*/  UIADD3 UR28, UPT, UPT, UR22, 0x1, URZ ;  /* 0x00000001161c7890 */ /* 0x000fe4000fffe0ff */
[----:B------:R-:W-:Y:S01]  /*1bc0*/  UIADD3 UR31, UPT, UPT, UR31, 0x1, URZ ;  /* 0x000000011f1f7890 */ /* 0x000fe2000fffe0ff */
[----:B------:R4:W-:Y:S01]  /*1bd0*/  UTMALDG.5D.IM2COL [UR8], [UR34], UR7 ;  /* 0x00000008220073b4 */ /* 0x0009e20008060007 */
[----:B------:R-:W-:Y:S01]  /*1be0*/  UMOV UR46, 0x0 ;  /* 0x00000000002e7882 */ /* 0x000fe20000000000 */
[----:B------:R-:W-:Y:S01]  /*1bf0*/  UMOV UR47, 0x10000000 ;  /* 0x10000000002f7882 */ /* 0x000fe20000000000 */
[----:B------:R-:W-:Y:S01]  /*1c00*/  UMOV UR17, UR9 ;  /* 0x0000000900117c82 */ /* 0x000fe20008000000 */
[----:B------:R-:W-:Y:S01]  /*1c10*/  @UP2 UIADD3 UR29, UPT, UPT, UR21, URZ, URZ ;  /* 0x000000ff151d2290 */ /* 0x000fe2000fffe0ff */
[----:B------:R-:W-:Y:S03]  /*1c20*/  UMOV UR18, UR10 ;  /* 0x0000000a00127c82 */ /* 0x000fe60008000000 */
[----:B------:R-:W-:Y:S01]  /*1c30*/  UISETP.NE.AND UP1, UPT, UR29, UR40, UPT ;  /* 0x000000281d00728c */ /* 0x000fe2000bf25270 */
[----:B------:R3:W-:Y:S10]  /*1c40*/  UTMALDG.5D [UR16], [UR32], desc[UR46] ;  /* 0x00002e10200075b4 */ /* 0x0007f40008021000 */
[----:B------:R-:W-:Y:S04]  /*1c50*/  @UP1 UIADD3 UR28, UPT, UPT, UR22, URZ, URZ ;  /* 0x000000ff161c1290 */ /* 0x000fe8000fffe0ff */
[----:B------:R-:W-:Y:S02]  /*1c60*/  UISETP.NE.AND UP0, UPT, UR28, UR41, UPT ;  /* 0x000000291c00728c */ /* 0x000fe4000bf05270 */
[----:B----4-:R-:W-:Y:S09]  /*1c70*/  UIADD3 UR8, UPT, UPT, UR27, 0x1, URZ ;  /* 0x000000011b087890 */ /* 0x010ff2000fffe0ff */
[----:B------:R-:W-:Y:S01]  /*1c80*/  @UP0 UIADD3 UR8, UPT, UPT, UR27, URZ, URZ ;  /* 0x000000ff1b080290 */ /* 0x000fe2000fffe0ff */
[----:B------:R-:W-:Y:S06]  /*1c90*/  UMOV UR7, UR30 ;  /* 0x0000001e00077c82 */ /* 0x000fec0008000000 */
[----:B------:R-:W-:Y:S01]  /*1ca0*/  UMOV UR27, UR8 ;  /* 0x00000008001b7c82 */ /* 0x000fe20008000000 */
[----:B---3--:R-:W-:Y:S02]  /*1cb0*/  USEL UR22, UR28, URZ, UP0 ;  /* 0x000000ff1c167287 */ /* 0x008fe40008000000 */
[----:B------:R-:W-:Y:S02]  /*1cc0*/  UISETP.NE.AND UP0, UPT, UR31, UR38, UPT ;  /* 0x000000261f00728c */ /* 0x000fe4000bf05270 */
[----:B------:R-:W-:Y:S02]  /*1cd0*/  USEL UR20, UR37, URZ, UP2 ;  /* 0x000000ff25147287 */ /* 0x000fe40009000000 */
[----:B------:R-:W-:Y:S05]  /*1ce0*/  USEL UR21, UR29, URZ, UP1 ;  /* 0x000000ff1d157287 */ /* 0x000fea0008800000 */
[----:B-1----:R-:W-:Y:S07]  /*1cf0*/  BRA.U UP0, `(.L_x_23) ;  /* 0xfffffffd00147547 */ /* 0x002fee000b83ffff */
.L_x_18:
[----:B------:R-:W-:Y:S01]  /*1d00*/  ULEA UR4, UR30, UR36, 0x3 ;  /* 0x000000241e047291 */ /* 0x000fe2000f8e18ff */
[----:B-1----:R-:W-:Y:S01]  /*1d10*/  MOV R0, UR26 ;  /* 0x0000001a00007c02 */ /* 0x002fe20008000f00 */
[----:B------:R-:W-:Y:S01]  /*1d20*/  @!P1 SYNCS.ARRIVE.TRANS64.A1T0 RZ, [UR36+0x108], RZ ;  /* 0x000108ffffff99a7 */ /* 0x000fe20008100024 */
[----:B------:R-:W-:Y:S02]  /*1d30*/  UISETP.GE.AND UP0, UPT, UR50, 0x1, UPT ;  /* 0x000000013200788c */ /* 0x000fe4000bf06270 */
[----:B------:R-:W-:-:S04]  /*1d40*/  SHF.L.U32 R0, R0, 0x1f, RZ ;  /* 0x0000001f00007819 */ /* 0x000fc800000006ff */
[----:B--2---:R1:W2:Y:S03]  /*1d50*/  SYNCS.PHASECHK.TRANS64.TRYWAIT P0, [UR4+0x68], R0 ;  /* 0x00006800ff0075a7 */ /* 0x0042a60008001104 */
[----:B------:R-:W-:Y:S05]  /*1d60*/  BRA.U !UP0, `(.L_x_24) ;  /* 0x00000005088c7547 */ /* 0x000fea000b800000 */
[----:B------:R-:W3:Y:S01]  /*1d70*/  LDCU.128 UR8, c[0x0][0x480] ;  /* 0x00009000ff0877ac */ /* 0x000ee20008000c00 */
[----:B------:R-:W4:Y:S01]  /*1d80*/  LDCU.128 UR32, c[0x0][0x490] ;  /* 0x00009200ff2077ac */ /* 0x000f220008000c00 */
[----:B------:R-:W1:Y:S01]  /*1d90*/  LDCU.64 UR28, c[0x0][0x4c0] ;  /* 0x00009800ff1c77ac */ /* 0x000e620008000a00 */
[----:B------:R-:W1:Y:S01]  /*1da0*/  LDCU UR13, c[0x0][0x4c8] ;  /* 0x00009900ff0d77ac */ /* 0x000e620008000800 */
[----:B------:R-:W1:Y:S01]  /*1db0*/  LDCU.64 UR16, c[0x0][0x4f0] ;  /* 0x00009e00ff1077ac */ /* 0x000e620008000a00 */
[----:B---3--:R-:W-:Y:S02]  /*1dc0*/  UIMAD.WIDE.U32 UR4, UR44, UR9, URZ ;  /* 0x000000092c0472a5 */ /* 0x008fe4000f8e00ff */
[----:B------:R-:W-:Y:S02]  /*1dd0*/  UISETP.NE.AND UP0, UPT, UR8, 0x1, UPT ;  /* 0x000000010800788c */ /* 0x000fe4000bf05270 */
[----:B------:R-:W-:Y:S01]  /*1de0*/  USHF.R.U32.HI UR5, URZ, UR10, UR5 ;  /* 0x0000000aff057299 */ /* 0x000fe20008011605 */
[----:B------:R-:W3:Y:S03]  /*1df0*/  LDCU UR9, c[0x0][0x4a0] ;  /* 0x00009400ff0977ac */ /* 0x000ee60008000800 */
[----:B------:R-:W-:-:S02]  /*1e00*/  USEL UR5, UR44, UR5, !UP0 ;  /* 0x000000052c057287 */ /* 0x000fc4000c000000 */
[----:B------:R-:W-:Y:S02]  /*1e10*/  UISETP.NE.AND UP0, UPT, UR11, 0x1, UPT ;  /* 0x000000010b00788c */ /* 0x000fe4000bf05270 */
[----:B----4-:R-:W-:Y:S01]  /*1e20*/  UIMAD.WIDE.U32 UR6, UR5, UR32, URZ ;  /* 0x00000020050672a5 */ /* 0x010fe2000f8e00ff */
[----:B------:R-:W1:Y:S01]  /*1e30*/  LDCU UR10, c[0x0][0x4ec] ;  /* 0x00009d80ff0a77ac */ /* 0x000e620008000800 */
[----:B------:R-:W4:Y:S05]  /*1e40*/  LDCU UR46, c[0x0][0x38c] ;  /* 0x00007180ff2e77ac */ /* 0x000f2a0008000800 */
[----:B------:R-:W-:Y:S01]  /*1e50*/  UMOV UR4, UR7 ;  /* 0x0000000700047c82 */ /* 0x000fe20008000000 */
[----:B------:R-:W1:Y:S01]  /*1e60*/  LDCU UR23, c[0x0][0x4cc] ;  /* 0x00009980ff1777ac */ /* 0x000e620008000800 */
[----:B------:R-:W-:Y:S01]  /*1e70*/  USHF.R.U32.HI UR4, URZ, UR33, UR4 ;  /* 0x00000021ff047299 */ /* 0x000fe20008011604 */
[----:B------:R-:W1:Y:S03]  /*1e80*/  LDCU.64 UR40, c[0x0][0x390] ;  /* 0x00007200ff2877ac */ /* 0x000e660008000a00 */
[----:B------:R-:W-:-:S02]  /*1e90*/  USEL UR4, UR5, UR4, !UP0 ;  /* 0x0000000405047287 */ /* 0x000fc4000c000000 */
[----:B------:R-:W-:Y:S02]  /*1ea0*/  UISETP.NE.AND UP0, UPT, UR34, 0x1, UPT ;  /* 0x000000012200788c */ /* 0x000fe4000bf05270 */
[----:B------:R-:W-:Y:S01]  /*1eb0*/  UIMAD.WIDE.U32 UR6, UR4, UR35, URZ ;  /* 0x00000023040672a5 */ /* 0x000fe2000f8e00ff */
[----:B------:R-:W1:Y:S01]  /*1ec0*/  LDCU.64 UR24, c[0x0][0x4d0] ;  /* 0x00009a00ff1877ac */ /* 0x000e620008000a00 */
[----:B------:R-:W-:-:S05]  /*1ed0*/  UIADD3 UR38, UPT, UPT, UR50, UR38, URZ ;  /* 0x0000002632267290 */ /* 0x000fca000fffe0ff */
[----:B------:R-:W-:Y:S01]  /*1ee0*/  UMOV UR6, UR7 ;  /* 0x0000000700067c82 */ /* 0x000fe20008000000 */
[----:B------:R-:W-:Y:S02]  /*1ef0*/  UIADD3 UR7, UPT, UPT, -UR5, URZ, URZ ;  /* 0x000000ff05077290 */ /* 0x000fe4000fffe1ff */
[----:B---3--:R-:W-:Y:S02]  /*1f00*/  USHF.R.U32.HI UR6, URZ, UR9, UR6 ;  /* 0x00000009ff067299 */ /* 0x008fe40008011606 */
[----:B------:R-:W-:Y:S02]  /*1f10*/  UIMAD UR7, UR8, UR7, UR44 ;  /* 0x00000007080772a4 */ /* 0x000fe4000f8e022c */
[----:B------:R-:W-:Y:S02]  /*1f20*/  USEL UR14, UR4, UR6, !UP0 ;  /* 0x00000006040e7287 */ /* 0x000fe4000c000000 */
[----:B------:R-:W-:Y:S02]  /*1f30*/  UIADD3 UR6, UPT, UPT, -UR4, URZ, URZ ;  /* 0x000000ff04067290 */ /* 0x000fe4000fffe1ff */
[----:B------:R-:W-:-:S02]  /*1f40*/  UIADD3 UR9, UPT, UPT, -UR14, URZ, URZ ;  /* 0x000000ff0e097290 */ /* 0x000fc4000fffe1ff */
[----:B------:R-:W-:Y:S02]  /*1f50*/  UIMAD UR12, UR11, UR6, UR5 ;  /* 0x000000060b0c72a4 */ /* 0x000fe4000f8e0205 */
[----:B------:R-:W-:Y:S02]  /*1f60*/  UIMAD UR9, UR34, UR9, UR4 ;  /* 0x00000009220972a4 */ /* 0x000fe4000f8e0204 */
[----:B-1----:R-:W-:Y:S01]  /*1f70*/  UIMAD UR11, UR7, UR28, UR10 ;  /* 0x0000001c070b72a4 */ /* 0x002fe2000f8e020a */
[----:B------:R-:W1:Y:S02]  /*1f80*/  LDCU.64 UR4, c[0x0][0x4f8] ;  /* 0x00009f00ff0477ac */ /* 0x000e640008000a00 */
[----:B------:R-:W3:Y:S01]  /*1f90*/  LDCU UR6, c[0x0][0x500] ;  /* 0x0000a000ff0677ac */ /* 0x000ee20008000800 */
[----:B------:R-:W-:Y:S02]  /*1fa0*/  UIMAD UR12, UR12, UR29, UR16 ;  /* 0x0000001d0c0c72a4 */ /* 0x000fe4000f8e0210 */
[----:B------:R-:W-:Y:S01]  /*1fb0*/  UIMAD UR13, UR9, UR13, UR17 ;  /* 0x0000000d090d72a4 */ /* 0x000fe2000f8e0211 */
[----:B------:R-:W-:Y:S01]  /*1fc0*/  UMOV UR37, UR50 ;  /* 0x0000003200257c82 */ /* 0x000fe20008000000 */
[----:B----4-:R-:W-:-:S10]  /*1fd0*/  UMOV UR7, UR30 ;  /* 0x0000001e00077c82 */ /* 0x010fd40008000000 */
.L_x_29:
[----:B------:R-:W-:Y:S01]  /*1fe0*/  @!P2 MOV R3, 0x4000 ;  /* 0x000040000003a802 */ /* 0x000fe20000000f00 */
[----:B------:R-:W-:Y:S01]  /*1ff0*/  ULEA UR9, UR7, UR36, 0x3 ;  /* 0x0000002407097291 */ /* 0x000fe2000f8e18ff */
[----:B--2---:R-:W-:Y:S11]  /*2000*/  @P0 BRA `(.L_x_25) ;  /* 0x0000000000100947 */ /* 0x004ff60003800000 */
[----:B------:R-:W-:Y:S04]  /*2010*/  MOV R4, UR26 ;  /* 0x0000001a00047c02 */ /* 0x000fe80008000f00 */
[----:B------:R-:W-:Y:S04]  /*2020*/  SHF.L.U32 R4, R4, 0x1f, RZ ;  /* 0x0000001f04047819 */ /* 0x000fe800000006ff */
[----:B------:R-:W2:Y:S02]  /*2030*/  SYNCS.PHASECHK.TRANS64.TRYWAIT P0, [UR9+0x68], R4 ;  /* 0x00006804ff0075a7 */ /* 0x000ea40008001109 */
[----:B--2---:R-:W-:Y:S05]  /*2040*/  @!P0 BRA `(.L_x_26) ;  /* 0x0000005c00a88947 */ /* 0x004fea0003800000 */
.L_x_25:
[----:B------:R4:W-:Y:S01]  /*2050*/  @!P2 SYNCS.ARRIVE.TRANS64 RZ, [UR9], R3 ;  /* 0x00000003ffffa9a7 */ /* 0x0009e20008000009 */
[----:B------:R-:W-:Y:S04]  /*2060*/  BSSY.RECONVERGENT B0, `(.L_x_27) ;  /* 0x0000003000007945 */ /* 0x000fe80003800200 */
[----:B------:R-:W-:Y:S05]  /*2070*/  @P3 BRA `(.L_x_28) ;  /* 0x0000000000043947 */ /* 0x000fea0003800000 */
[----:B-1-3--:R-:W-:Y:S05]  /*2080*/  BPT.TRAP 0x1 ;  /* 0x000000040000795c */ /* 0x00afea0000300000 */
.L_x_28:
[----:B-1-3--:R-:W-:Y:S05]  /*2090*/  BSYNC.RECONVERGENT B0 ;  /* 0x0000000000007941 */ /* 0x00afea0003800200 */
.L_x_27:
[----:B------:R-:W-:Y:S02]  /*20a0*/  UIADD3 UR8, UPT, UPT, UR7, 0x1, URZ ;  /* 0x0000000107087890 */ /* 0x000fe4000fffe0ff */
[----:B------:R-:W-:Y:S02]  /*20b0*/  UIMAD UR16, UR20, UR23, UR4 ;  /* 0x00000017141072a4 */ /* 0x000fe4000f8e0204 */
[----:B------:R-:W-:Y:S02]  /*20c0*/  UISETP.NE.AND UP0, UPT, UR8, 0xd, UPT ;  /* 0x0000000d0800788c */ /* 0x000fe4000bf05270 */
[----:B------:R-:W-:Y:S02]  /*20d0*/  UIMAD UR15, UR21, UR24, UR5 ;  /* 0x00000018150f72a4 */ /* 0x000fe4000f8e0205 */
[----:B------:R-:W-:Y:S02]  /*20e0*/  USEL UR10, URZ, 0x1, UP0 ;  /* 0x00000001ff0a7887 */ /* 0x000fe40008000000 */
[----:B------:R-:W-:Y:S02]  /*20f0*/  USEL UR30, UR8, URZ, UP0 ;  /* 0x000000ff081e7287 */ /* 0x000fe40008000000 */
[----:B------:R-:W-:Y:S02]  /*2100*/  ULOP3.LUT UR26, UR26, UR10, URZ, 0x3c, !UPT ;  /* 0x0000000a1a1a7292 */ /* 0x000fe4000f8e3cff */
[----:B------:R-:W-:Y:S02]  /*2110*/  ULEA UR8, UR30, UR36, 0x3 ;  /* 0x000000241e087291 */ /* 0x000fe4000f8e18ff */
[----:B------:R-:W-:Y:S02]  /*2120*/  ULEA UR18, UR7, UR36, 0xd ;  /* 0x0000002407127291 */ /* 0x000fe4000f8e68ff */
[----:B------:R-:W-:Y:S01]  /*2130*/  UIMAD UR7, UR22, UR25, UR6 ;  /* 0x00000019160772a4 */ /* 0x000fe2000f8e0206 */
[----:B--2---:R-:W-:Y:S01]  /*2140*/  MOV R0, UR26 ;  /* 0x0000001a00007c02 */ /* 0x004fe20008000f00 */
[----:B------:R-:W-:Y:S02]  /*2150*/  ULEA UR15, UR15, UR16, 0x5 ;  /* 0x000000100f0f7291 */ /* 0x000fe4000f8e28ff */
[----:B------:R-:W-:Y:S01]  /*2160*/  UIADD3 UR34, UP0, UPT, UR42, 0x80, URZ ;  /* 0x000000802a227890 */ /* 0x000fe2000ff1e0ff */
[----:B------:R-:W-:Y:S01]  /*2170*/  SHF.L.U32 R0, R0, 0x1f, RZ ;  /* 0x0000001f00007819 */ /* 0x000fe200000006ff */
[----:B------:R-:W-:Y:S02]  /*2180*/  ULEA UR7, UR7, UR15, 0xa ;  /* 0x0000000f07077291 */ /* 0x000fe4000f8e50ff */
[----:B------:R-:W-:Y:S01]  /*2190*/  USHF.L.U32 UR10, UR27, 0x6, URZ ;  /* 0x000000061b0a7899 */ /* 0x000fe200080006ff */
[----:B------:R1:W2:Y:S01]  /*21a0*/  SYNCS.PHASECHK.TRANS64.TRYWAIT P0, [UR8+0x68], R0 ;  /* 0x00006800ff0075a7 */ /* 0x0002a20008001108 */
[----:B------:R-:W-:Y:S02]  /*21b0*/  UIADD3.X UR35, UPT, UPT, URZ, UR43, URZ, UP0, !UPT ;  /* 0x0000002bff237290 */ /* 0x000fe400087fe4ff */
[----:B------:R-:W-:Y:S02]  /*21c0*/  UIADD3 UR8, UPT, UPT, UR18, 0x3400, URZ ;  /* 0x0000340012087890 */ /* 0x000fe4000fffe0ff */
[----:B------:R-:W-:Y:S02]  /*21d0*/  UPRMT UR7, UR7, 0x5410, URZ ;  /* 0x0000541007077896 */ /* 0x000fe400080000ff */
[----:B------:R-:W-:Y:S02]  /*21e0*/  UIADD3 UR32, UP3, UPT, UR42, 0x200, URZ ;  /* 0x000002002a207890 */ /* 0x000fe4000ff7e0ff */
[----:B------:R-:W-:Y:S02]  /*21f0*/  UIADD3 UR16, UPT, UPT, UR18, 0x1d400, URZ ;  /* 0x0001d40012107890 */ /* 0x000fe4000fffe0ff */
[----:B------:R-:W-:Y:S02]  /*2200*/  UIADD3.X UR33, UPT, UPT, URZ, UR43, URZ, UP3, !UPT ;  /* 0x0000002bff217290 */ /* 0x000fe40009ffe4ff */
[----:B------:R-:W-:Y:S01]  /*2210*/  UIADD3 UR31, UPT, UPT, UR20, 0x1, URZ ;  /* 0x00000001141f7890 */ /* 0x000fe2000fffe0ff */
[----:B------:R3:W-:Y:S01]  /*2220*/  UTMALDG.5D.IM2COL [UR8], [UR34], UR7 ;  /* 0x00000008220073b4 */ /* 0x0007e20008060007 */
[----:B------:R-:W-:Y:S02]  /*2230*/  UIADD3 UR29, UPT, UPT, UR21, 0x1, URZ ;  /* 0x00000001151d7890 */ /* 0x000fe4000fffe0ff */
[----:B------:R-:W-:Y:S02]  /*2240*/  UISETP.NE.AND UP2, UPT, UR31, UR46, UPT ;  /* 0x0000002e1f00728c */ /* 0x000fe4000bf45270 */
[----:B------:R-:W-:Y:S01]  /*2250*/  UIADD3 UR28, UPT, UPT, UR22, 0x1, URZ ;  /* 0x00000001161c7890 */ /* 0x000fe2000fffe0ff */
[----:B------:R-:W-:Y:S01]  /*2260*/  UMOV UR44, 0x0 ;  /* 0x00000000002c7882 */ /* 0x000fe20000000000 */
[----:B------:R-:W-:Y:S01]  /*2270*/  UMOV UR45, 0x10000000 ;  /* 0x10000000002d7882 */ /* 0x000fe20000000000 */
[----:B------:R-:W-:Y:S01]  /*2280*/  UMOV UR17, UR9 ;  /* 0x0000000900117c82 */ /* 0x000fe20008000000 */
[----:B------:R-:W-:Y:S02]  /*2290*/  UMOV UR18, UR10 ;  /* 0x0000000a00127c82 */ /* 0x000fe40008000000 */
[----:B------:R4:W-:Y:S03]  /*22a0*/  UTMALDG.5D [UR16], [UR32], desc[UR44] ;  /* 0x00002c10200075b4 */ /* 0x0009e60008021000 */
[----:B------:R-:W-:Y:S04]  /*22b0*/  @UP2 UIADD3 UR29, UPT, UPT, UR21, URZ, URZ ;  /* 0x000000ff151d2290 */ /* 0x000fe8000fffe0ff */
[----:B------:R-:W-:Y:S11]  /*22c0*/  UISETP.NE.AND UP1, UPT, UR29, UR40, UPT ;  /* 0x000000281d00728c */ /* 0x000ff6000bf25270 */
[----:B------:R-:W-:Y:S04]  /*22d0*/  @UP1 UIADD3 UR28, UPT, UPT, UR22, URZ, URZ ;  /* 0x000000ff161c1290 */ /* 0x000fe8000fffe0ff */
[----:B------:R-:W-:Y:S02]  /*22e0*/  UISETP.NE.AND UP0, UPT, UR28, UR41, UPT ;  /* 0x000000291c00728c */ /* 0x000fe4000bf05270 */
[----:B---3--:R-:W-:Y:S02]  /*22f0*/  UIADD3 UR8, UPT, UPT, UR27, 0x1, URZ ;  /* 0x000000011b087890 */ /* 0x008fe4000fffe0ff */
[----:B------:R-:W-:Y:S07]  /*2300*/  UIADD3 UR7, UPT, UPT, UR37, -0x1, URZ ;  /* 0xffffffff25077890 */ /* 0x000fee000fffe0ff */
[----:B------:R-:W-:Y:S07]  /*2310*/  @UP0 UIADD3 UR8, UPT, UPT, UR27, URZ, URZ ;  /* 0x000000ff1b080290 */ /* 0x000fee000fffe0ff */
[----:B------:R-:W-:Y:S01]  /*2320*/  UMOV UR27, UR8 ;  /* 0x00000008001b7c82 */ /* 0x000fe20008000000 */
[----:B----4-:R-:W-:Y:S02]  /*2330*/  USEL UR22, UR28, URZ, UP0 ;  /* 0x000000ff1c167287 */ /* 0x010fe40008000000 */
[----:B------:R-:W-:Y:S02]  /*2340*/  UISETP.GT.U32.AND UP0, UPT, UR37, 0x1, UPT ;  /* 0x000000012500788c */ /* 0x000fe4000bf04070 */
[----:B------:R-:W-:Y:S02]  /*2350*/  USEL UR20, UR31, URZ, UP2 ;  /* 0x000000ff1f147287 */ /* 0x000fe40009000000 */
[----:B------:R-:W-:Y:S01]  /*2360*/  USEL UR21, UR29, URZ, UP1 ;  /* 0x000000ff1d157287 */ /* 0x000fe20008800000 */
[----:B------:R-:W-:Y:S01]  /*2370*/  UMOV UR37, UR7 ;  /* 0x0000000700257c82 */ /* 0x000fe20008000000 */
[----:B------:R-:W-:Y:S03]  /*2380*/  UMOV UR7, UR30 ;  /* 0x0000001e00077c82 */ /* 0x000fe60008000000 */
[----:B-1----:R-:W-:Y:S07]  /*2390*/  BRA.U UP0, `(.L_x_29) ;  /* 0xfffffffd00107547 */ /* 0x002fee000b83ffff */
.L_x_24:
[----:B------:R-:W-:Y:S01]  /*23a0*/  SHF.L.U32 R3, R2, 0x1f, RZ ;  /* 0x0000001f02037819 */ /* 0x000fe200000006ff */
[----:B------:R-:W-:-:S03]  /*23b0*/  NOP ;  /* 0x0000000000007918 */ /* 0x000fc60000000000 */
[----:B--2---:R-:W2:Y:S02]  /*23c0*/  SYNCS.PHASECHK.TRANS64.TRYWAIT P0, [UR36+0x110], R3 ;  /* 0x00011003ff0075a7 */ /* 0x004ea40008001124 */
[----:B--2---:R-:W-:Y:S05]  /*23d0*/  @!P0 BRA `(.L_x_30) ;  /* 0x0000005800dc8947 */ /* 0x004fea0003800000 */
.L_x_120:
[----:B------:R-:W2:Y:S01]  /*23e0*/  LDS.128 R4, [UR36+0x150] ;  /* 0x00015024ff047984 */ /* 0x000ea20008000c00 */
[----:B------:R-:W-:Y:S02]  /*23f0*/  UIADD3 UR4, UPT, UPT, UR36, 0x118, URZ ;  /* 0x0000011824047890 */ /* 0x000fe4000fffe0ff */
[----:B------:R-:W-:Y:S01]  /*2400*/  UISETP.GE.AND UP0, UPT, UR39, 0x1, UPT ;  /* 0x000000012700788c */ /* 0x000fe2000bf06270 */
[----:B------:R-:W-:Y:S01]  /*2410*/  @!PT LDS RZ, [RZ] ;  /* 0x00000000fffff984 */ /* 0x000fe20000000800 */
[----:B------:R-:W-:Y:S01]  /*2420*/  @!PT LDS RZ, [RZ] ;  /* 0x00000000fffff984 */ /* 0x000fe20000000800 */
[----:B------:R-:W-:Y:S01]  /*2430*/  @!PT LDS RZ, [RZ] ;  /* 0x00000000fffff984 */ /* 0x000fe20000000800 */
[----:B------:R-:W-:Y:S01]  /*2440*/  @!PT LDS RZ, [RZ] ;  /* 0x00000000fffff984 */ /* 0x000fe20000000800 */
[----:B------:R3:W-:Y:S06]  /*2450*/  MEMBAR.ALL.CTA ;  /* 0x0000000000007992 */ /* 0x0007ec0000008000 */
[----:B---3--:R-:W3:Y:S01]  /*2460*/  FENCE.VIEW.ASYNC.S ;  /* 0x00000000000073c6 */ /* 0x008ee20000000000 */
[----:B------:R-:W-:-:S09]  /*2470*/  UPRMT UR4, URZ, 0x654, UR4 ;  /* 0x00000654ff047896 */ /* 0x000fd20008000004 */
[----:B---3--:R-:W-:Y:S01]  /*2480*/  SYNCS.ARRIVE.TRANS64.RED.A1T0 RZ, [UR4], RZ ;  /* 0x000000ffffff79a7 */ /* 0x008fe20008100404 */
[----:B--2---:R-:W-:-:S13]  /*2490*/  LOP3.LUT P0, RZ, R6, 0x1, RZ, 0xc0, !PT ;  /* 0x0000000106ff7812 */ /* 0x004fda000780c0ff */
[----:B------:R-:W-:Y:S01]  /*24a0*/  VOTEU.ANY UP1, P0 ;  /* 0x0000000000ff7886 */ /* 0x000fe20000020100 */
[----:B------:R-:W-:-:S13]  /*24b0*/  PLOP3.LUT P0, PT, PT, PT, UP1, 0x80, 0x8 ;  /* 0x000000000008781c */ /* 0x000fda0003f0f018 */
[----:B-1----:R-:W-:Y:S02]  /*24c0*/  @P0 MOV R0, R4 ;  /* 0x0000000400000202 */ /* 0x002fe40000000f00 */
[----:B------:R-:W-:Y:S02]  /*24d0*/  @P0 LOP3.LUT R4, R5, 0xffff, RZ, 0xc0, !PT ;  /* 0x0000ffff05040812 */ /* 0x000fe400078ec0ff */
[----:B------:R-:W-:Y:S02]  /*24e0*/  @P0 R2UR UR6, R0 ;  /* 0x00000000000602ca */ /* 0x000fe400000e0000 */
[----:B------:R-:W-:-:S11]  /*24f0*/  @P0 R2UR UR5, R4 ;  /* 0x00000000040502ca */ /* 0x000fd600000e0000 */
[----:B------:R-:W-:Y:S02]  /*2500*/  @UP1 UMOV UR49, UR6 ;  /* 0x0000000600311c82 */ /* 0x000fe40008000000 */
[----:B------:R-:W-:Y:S01]  /*2510*/  @UP1 UMOV UR48, UR5 ;  /* 0x0000000500301c82 */ /* 0x000fe20008000000 */
[----:B------:R-:W-:Y:S05]  /*2520*/  BRA.U !UP0, `(.L_x_31) ;  /* 0x0000000108d47547 */ /* 0x000fea000b800000 */
[----:B------:R-:W1:Y:S01]  /*2530*/  LDCU.128 UR16, c[0x0][0xc10] ;  /* 0x00018200ff1077ac */ /* 0x000e620008000c00 */
[----:B------:R-:W2:Y:S01]  /*2540*/  LDCU UR20, c[0x0][0xc20] ;  /* 0x00018400ff1477ac */ /* 0x000ea20008000800 */
[----:B------:R-:W3:Y:S01]  /*2550*/  LDCU UR13, c[0x0][0xc0c] ;  /* 0x00018180ff0d77ac */ /* 0x000ee20008000800 */
[----:B------:R-:W4:Y:S01]  /*2560*/  LDCU.64 UR14, c[0x0][0xc28] ;  /* 0x00018500ff0e77ac */ /* 0x000f220008000a00 */
[----:B------:R-:W-:Y:S02]  /*2570*/  UISETP.NE.AND UP3, UPT, UR39, 0x1, UPT ;  /* 0x000000012700788c */ /* 0x000fe4000bf65270 */
[----:B-1----:R-:W-:Y:S02]  /*2580*/  UIMAD.WIDE.U32 UR4, UR52, UR19, URZ ;  /* 0x00000013340472a5 */ /* 0x002fe4000f8e00ff */
[----:B------:R-:W-:Y:S02]  /*2590*/  UIMAD.WIDE.U32 UR6, UR53, UR16, URZ ;  /* 0x00000010350672a5 */ /* 0x000fe4000f8e00ff */
[----:B------:R-:W-:-:S02]  /*25a0*/  UISETP.NE.AND UP0, UPT, UR18, 0x1, UPT ;  /* 0x000000011200788c */ /* 0x000fc4000bf05270 */
[----:B------:R-:W-:Y:S01]  /*25b0*/  UIMAD.WIDE.U32 UR10, UR48, UR19, URZ ;  /* 0x00000013300a72a5 */ /* 0x000fe2000f8e00ff */
[----:B------:R-:W-:Y:S01]  /*25c0*/  UMOV UR4, UR5 ;  /* 0x0000000500047c82 */ /* 0x000fe20008000000 */
[----:B---3--:R-:W-:Y:S02]  /*25d0*/  UISETP.NE.AND UP2, UPT, UR13, 0x1, UPT ;  /* 0x000000010d00788c */ /* 0x008fe4000bf45270 */
[----:B--2---:R-:W-:Y:S02]  /*25e0*/  USHF.R.U32.HI UR5, URZ, UR20, UR4 ;  /* 0x00000014ff057299 */ /* 0x004fe40008011604 */
[----:B------:R-:W-:Y:S01]  /*25f0*/  UIMAD.WIDE.U32 UR8, UR49, UR16, URZ ;  /* 0x00000010310872a5 */ /* 0x000fe2000f8e00ff */
[----:B------:R-:W-:Y:S01]  /*2600*/  UMOV UR4, UR7 ;  /* 0x0000000700047c82 */ /* 0x000fe20008000000 */
[----:B------:R-:W-:Y:S02]  /*2610*/  USEL UR5, UR52, UR5, !UP0 ;  /* 0x0000000534057287 */ /* 0x000fe4000c000000 */
[----:B------:R-:W-:-:S02]  /*2620*/  USHF.R.U32.HI UR4, URZ, UR17, UR4 ;  /* 0x00000011ff047299 */ /* 0x000fc40008011604 */
[----:B----4-:R-:W-:Y:S02]  /*2630*/  UIMAD.WIDE.U32 UR6, UR5, UR14, URZ ;  /* 0x0000000e050672a5 */ /* 0x010fe4000f8e00ff */
[----:B------:R-:W-:Y:S01]  /*2640*/  USEL UR12, UR53, UR4, !UP2 ;  /* 0x00000004350c7287 */ /* 0x000fe2000d000000 */
[----:B------:R-:W-:Y:S02]  /*2650*/  UMOV UR8, UR9 ;  /* 0x0000000900087c82 */ /* 0x000fe40008000000 */
[----:B------:R-:W-:Y:S01]  /*2660*/  UMOV UR4, UR11 ;  /* 0x0000000b00047c82 */ /* 0x000fe20008000000 */
[----:B------:R-:W-:Y:S01]  /*2670*/  UIMAD.WIDE.U32 UR10, UR12, UR14, URZ ;  /* 0x0000000e0c0a72a5 */ /* 0x000fe2000f8e00ff */
[----:B------:R-:W-:Y:S01]  /*2680*/  UMOV UR6, UR7 ;  /* 0x0000000700067c82 */ /* 0x000fe20008000000 */
[----:B------:R-:W-:Y:S02]  /*2690*/  USHF.R.U32.HI UR4, URZ, UR20, UR4 ;  /* 0x00000014ff047299 */ /* 0x000fe40008011604 */
[----:B------:R-:W-:-:S02]  /*26a0*/  @UP3 USHF.R.U32.HI UR5, URZ, UR15, UR6 ;  /* 0x0000000fff053299 */ /* 0x000fc40008011606 */
[----:B------:R-:W-:Y:S01]  /*26b0*/  USHF.R.U32.HI UR17, URZ, UR17, UR8 ;  /* 0x00000011ff117299 */ /* 0x000fe20008011608 */
[----:B------:R-:W-:Y:S01]  /*26c0*/  UMOV UR6, UR11 ;  /* 0x0000000b00067c82 */ /* 0x000fe20008000000 */
[----:B------:R-:W-:Y:S02]  /*26d0*/  USEL UR4, UR48, UR4, !UP0 ;  /* 0x0000000430047287 */ /* 0x000fe4000c000000 */
[----:B------:R-:W-:Y:S02]  /*26e0*/  @UP3 USHF.R.U32.HI UR12, URZ, UR15, UR6 ;  /* 0x0000000fff0c3299 */ /* 0x000fe40008011606 */
[----:B------:R-:W-:Y:S02]  /*26f0*/  UIMAD UR6, UR39, UR5, URZ ;  /* 0x00000005270672a4 */ /* 0x000fe4000f8e02ff */
[----:B------:R-:W-:Y:S02]  /*2700*/  USEL UR5, UR49, UR17, !UP2 ;  /* 0x0000001131057287 */ /* 0x000fe4000d000000 */
[----:B------:R-:W-:-:S02]  /*2710*/  UIMAD UR8, UR39, UR12, URZ ;  /* 0x0000000c270872a4 */ /* 0x000fc4000f8e02ff */
[----:B------:R-:W-:Y:S02]  /*2720*/  UISETP.GE.AND UP0, UPT, UR4, UR6, UPT ;  /* 0x000000060400728c */ /* 0x000fe4000bf06270 */
[----:B------:R-:W-:Y:S02]  /*2730*/  UIMAD.WIDE.U32 UR6, UR4, UR14, URZ ;  /* 0x0000000e040672a5 */ /* 0x000fe4000f8e00ff */
[----:B------:R-:W-:Y:S02]  /*2740*/  UISETP.GE.OR UP0, UPT, UR5, UR8, UP0 ;  /* 0x000000080500728c */ /* 0x000fe40008706670 */
[----:B------:R-:W-:Y:S02]  /*2750*/  UIMAD.WIDE.U32 UR8, UR5, UR14, URZ ;  /* 0x0000000e050872a5 */ /* 0x000fe4000f8e00ff */
[----:B------:R-:W-:Y:S01]  /*2760*/  UIADD3 UR10, UPT, UPT, -UR4, URZ, URZ ;  /* 0x000000ff040a7290 */ /* 0x000fe2000fffe1ff */
[----:B------:R-:W-:Y:S02]  /*2770*/  UMOV UR6, UR7 ;  /* 0x0000000700067c82 */ /* 0x000fe40008000000 */
[----:B------:R-:W-:-:S02]  /*2780*/  USHF.R.U32.HI UR6, URZ, UR15, UR6 ;  /* 0x0000000fff067299 */ /* 0x000fc40008011606 */
[----:B------:R-:W-:Y:S02]  /*2790*/  UIMAD UR10, UR18, UR10, UR48 ;  /* 0x0000000a120a72a4 */ /* 0x000fe4000f8e0230 */
[----:B------:R-:W-:Y:S01]  /*27a0*/  USEL UR6, UR4, UR6, !UP3 ;  /* 0x0000000604067287 */ /* 0x000fe2000d800000 */
[----:B------:R-:W-:Y:S01]  /*27b0*/  @!UP0 UMOV UR7, UR9 ;  /* 0x0000000900078c82 */ /* 0x000fe20008000000 */
[----:B------:R-:W-:Y:S02]  /*27c0*/  UIADD3 UR9, UPT, UPT, -UR5, URZ, URZ ;  /* 0x000000ff05097290 */ /* 0x000fe4000fffe1ff */
[----:B------:R-:W-:Y:S02]  /*27d0*/  @!UP0 USHF.R.U32.HI UR7, URZ, UR15, UR7 ;  /* 0x0000000fff078299 */ /* 0x000fe40008011607 */
[----:B------:R-:W-:Y:S02]  /*27e0*/  UIADD3 UR8, UPT, UPT, -UR6, URZ, URZ ;  /* 0x000000ff06087290 */ /* 0x000fe4000fffe1ff */
[----:B------:R-:W-:-:S02]  /*27f0*/  @!UP0 USEL UR7, UR5, UR7, !UP3 ;  /* 0x0000000705078287 */ /* 0x000fc4000d800000 */
[----:B------:R-:W-:Y:S02]  /*2800*/  UIMAD UR8, UR39, UR8, UR4 ;  /* 0x00000008270872a4 */ /* 0x000fe4000f8e0204 */
[----:B------:R-:W-:Y:S02]  /*2810*/  @!UP0 UIADD3 UR6, UPT, UPT, UR6, -UR7, URZ ;  /* 0x8000000706068290 */ /* 0x000fe4000fffe0ff */
[----:B------:R-:W-:Y:S02]  /*2820*/  @!UP0 UIMAD UR7, UR8, UR12, UR7 ;  /* 0x0000000c080782a4 */ /* 0x000fe4000f8e0207 */
[----:B------:R-:W-:Y:S02]  /*2830*/  @!UP0 UIMAD UR4, UR39, UR6, UR5 ;  /* 0x00000006270482a4 */ /* 0x000fe4000f8e0205 */
[----:B------:R-:W-:Y:S02]  /*2840*/  UIMAD UR6, UR13, UR9, UR49 ;  /* 0x000000090d0672a4 */ /* 0x000fe4000f8e0231 */
[----:B------:R-:W-:Y:S01]  /*2850*/  UIMAD UR48, UR4, UR18, UR10 ;  /* 0x00000012043072a4 */ /* 0x000fe2000f8e020a */
[----:B------:R-:W-:-:S02]  /*2860*/  @!UP0 UMOV UR5, UR7 ;  /* 0x0000000700058c82 */ /* 0x000fc40008000000 */
[----:B------:R-:W-:-:S12]  /*2870*/  UIMAD UR49, UR5, UR13, UR6 ;  /* 0x0000000d053172a4 */ /* 0x000fd8000f8e0206 */
.L_x_31:
        /* <DEDUP_REMOVED lines=20> */
.L_x_32:
[----:B------:R-:W-:Y:S01]  /*29c0*/  R2UR UR5, R45 ;  /* 0x000000002d0572ca */ /* 0x000fe200000e0000 */
[----:B------:R-:W-:Y:S01]  /*29d0*/  UMOV UR31, UR38 ;  /* 0x00000026001f7c82 */ /* 0x000fe20008000000 */
[----:B------:R-:W-:Y:S02]  /*29e0*/  R2UR UR4, R44 ;  /* 0x000000002c0472ca */ /* 0x000fe400000e0000 */
[----:B------:R-:W-:Y:S02]  /*29f0*/  PLOP3.LUT P1, PT, PT, PT, PT, 0x80, 0x8 ;  /* 0x000000000008781c */ /* 0x000fe40003f2f070 */
[----:B------:R-:W-:-:S07]  /*2a00*/  LOP3.LUT R2, R2, 0x1, RZ, 0x3c, !PT ;  /* 0x0000000102027812 */ /* 0x000fce00078e3cff */
[----:B------:R-:W-:Y:S02]  /*2a10*/  UIADD3 UR51, UPT, UPT, UR49, UR5, URZ ;  /* 0x0000000531337290 */ /* 0x000fe4000fffe0ff */
[----:B------:R-:W-:Y:S01]  /*2a20*/  UIADD3 UR22, UPT, UPT, UR48, UR4, URZ ;  /* 0x0000000430167290 */ /* 0x000fe2000fffe0ff */
[----:B------:R-:W-:Y:S11]  /*2a30*/  BRA.U UP1, `(.L_x_33) ;  /* 0xffffffe901e07547 */ /* 0x000ff6000b83ffff */
[----:B------:R-:W-:Y:S01]  /*2a40*/  UIADD3 UR36, UPT, UPT, UR36, 0x68, URZ ;  /* 0x0000006824247890 */ /* 0x000fe2000fffe0ff */
[----:B------:R-:W-:-:S03]  /*2a50*/  MOV R2, UR26 ;  /* 0x0000001a00027c02 */ /* 0x000fc60008000f00 */
[----:B------:R-:W-:Y:S01]  /*2a60*/  ULEA UR4, UR30, UR36, 0x3 ;  /* 0x000000241e047291 */ /* 0x000fe2000f8e18ff */
[----:B------:R-:W-:-:S08]  /*2a70*/  SHF.L.U32 R2, R2, 0x1f, RZ ;  /* 0x0000001f02027819 */ /* 0x000fd000000006ff */
[----:B------:R-:W1:Y:S02]  /*2a80*/  SYNCS.PHASECHK.TRANS64.TRYWAIT P0, [UR4], R2 ;  /* 0x00000002ff0075a7 */ /* 0x000e640008001104 */
[----:B-1----:R-:W-:Y:S05]  /*2a90*/  @!P0 BRA `(.L_x_34) ;  /* 0x0000005400448947 */ /* 0x002fea0003800000 */
.L_x_122:
[----:B------:R-:W-:-:S04]  /*2aa0*/  UIADD3 UR4, UPT, UPT, UR30, 0x1, URZ ;  /* 0x000000011e047890 */ /* 0x000fc8000fffe0ff */
[----:B------:R-:W-:-:S04]  /*2ab0*/  UISETP.NE.AND UP0, UPT, UR4, 0xd, UPT ;  /* 0x0000000d0400788c */ /* 0x000fc8000bf05270 */
[----:B------:R-:W-:Y:S02]  /*2ac0*/  USEL UR5, URZ, 0x1, UP0 ;  /* 0x00000001ff057887 */ /* 0x000fe40008000000 */
[----:B------:R-:W-:Y:S02]  /*2ad0*/  USEL UR4, UR4, URZ, UP0 ;  /* 0x000000ff04047287 */ /* 0x000fe40008000000 */
[----:B------:R-:W-:Y:S02]  /*2ae0*/  ULOP3.LUT UR6, UR26, UR5, URZ, 0x3c, !UPT ;  /* 0x000000051a067292 */ /* 0x000fe4000f8e3cff */
[----:B------:R-:W-:-:S04]  /*2af0*/  ULEA UR5, UR4, UR36, 0x3 ;  /* 0x0000002404057291 */ /* 0x000fc8000f8e18ff */
[----:B-1----:R-:W-:-:S04]  /*2b00*/  MOV R2, UR6 ;  /* 0x0000000600027c02 */ /* 0x002fc80008000f00 */
[----:B------:R-:W-:-:S04]  /*2b10*/  SHF.L.U32 R2, R2, 0x1f, RZ ;  /* 0x0000001f02027819 */ /* 0x000fc800000006ff */
[----:B------:R-:W1:Y:S02]  /*2b20*/  SYNCS.PHASECHK.TRANS64.TRYWAIT P0, [UR5], R2 ;  /* 0x00000002ff0075a7 */ /* 0x000e640008001105 */
[----:B-1----:R-:W-:Y:S05]  /*2b30*/  @!P0 BRA `(.L_x_35) ;  /* 0x0000005400348947 */ /* 0x002fea0003800000 */
.L_x_124:
        /* <DEDUP_REMOVED lines=10> */
.L_x_126:
        /* <DEDUP_REMOVED lines=10> */
.L_x_128:
        /* <DEDUP_REMOVED lines=10> */
.L_x_130:
        /* <DEDUP_REMOVED lines=10> */
.L_x_132:
        /* <DEDUP_REMOVED lines=10> */
.L_x_134:
        /* <DEDUP_REMOVED lines=10> */
.L_x_136:
        /* <DEDUP_REMOVED lines=10> */
.L_x_138:
        /* <DEDUP_REMOVED lines=10> */
.L_x_140:
        /* <DEDUP_REMOVED lines=10> */
.L_x_142:
        /* <DEDUP_REMOVED lines=10> */
.L_x_144:
[----:B------:R-:W-:-:S04]  /*3180*/  UIADD3 UR4, UPT, UPT, UR4, 0x1, URZ ;  /* 0x0000000104047890 */ /* 0x000fc8000fffe0ff */
[----:B------:R-:W-:-:S04]  /*3190*/  UISETP.NE.AND UP0, UPT, UR4, 0xd, UPT ;  /* 0x0000000d0400788c */ /* 0x000fc8000bf05270 */
[----:B------:R-:W-:Y:S02]  /*31a0*/  USEL UR5, URZ, 0x1, UP0 ;  /* 0x00000001ff057887 */ /* 0x000fe40008000000 */
[----:B------:R-:W-:Y:S02]  /*31b0*/  USEL UR4, UR4, URZ, UP0 ;  /* 0x000000ff04047287 */ /* 0x000fe40008000000 */
[----:B------:R-:W-:Y:S02]  /*31c0*/  ULOP3.LUT UR5, UR6, UR5, URZ, 0x3c, !UPT ;  /* 0x0000000506057292 */ /* 0x000fe4000f8e3cff */
[----:B------:R-:W-:-:S04]  /*31d0*/  ULEA UR4, UR4, UR36, 0x3 ;  /* 0x0000002404047291 */ /* 0x000fc8000f8e18ff */
[----:B-1----:R-:W-:Y:S02]  /*31e0*/  IMAD.U32 R2, RZ, RZ, UR5 ;  /* 0x00000005ff027e24 */ /* 0x002fe4000f8e00ff */
[----:B------:R-:W-:-:S03]  /*31f0*/  MOV R0, UR4 ;  /* 0x0000000400007c02 */ /* 0x000fc60008000f00 */
[----:B------:R-:W-:-:S07]  /*3200*/  SHF.L.U32 R2, R2, 0x1f, RZ ;  /* 0x0000001f02027819 */ /* 0x000fce00000006ff */
.L_x_46:
[----:B-1----:R1:W2:Y:S02]  /*3210*/  SYNCS.PHASECHK.TRANS64.TRYWAIT P0, [R0+URZ], R2 ;  /* 0x00000002000075a7 */ /* 0x0022a400080011ff */
[----:B--2---:R-:W-:Y:S05]  /*3220*/  @!P0 NANOSLEEP.SYNCS 0x989680 ;  /* 0x009896800000895d */ /* 0x004fea0003900000 */
[----:B------:R-:W2:Y:S02]  /*3230*/  @!P0 SYNCS.PHASECHK.TRANS64 P0, [R0+URZ], R2 ;  /* 0x00000002000085a7 */ /* 0x000ea400080010ff */
[----:B--2---:R-:W-:Y:S05]  /*3240*/  @P0 EXIT ;  /* 0x000000000000094d */ /* 0x004fea0003800000 */
[----:B------:R-:W-:Y:S05]  /*3250*/  BRA `(.L_x_46) ;  /* 0xfffffffc00ec7947 */ /* 0x000fea000383ffff */
.L_x_17:
[----:B------:R-:W2:Y:S02]  /*3260*/  S2UR UR4, SR_CgaCtaId ;  /* 0x00000000000479c3 */ /* 0x000ea40000008800 */
[----:B--2---:R-:W-:-:S04]  /*3270*/  UISETP.NE.AND UP0, UPT, UR4, URZ, UPT ;  /* 0x000000ff0400728c */ /* 0x004fc8000bf05270 */
[----:B------:R-:W-:-:S09]  /*3280*/  UISETP.NE.OR UP0, UPT, UR15, 0x1, UP0 ;  /* 0x000000010f00788c */ /* 0x000fd20008705670 */
[----:B------:R-:W-:Y:S05]  /*3290*/  BRA.U UP0, `(.L_x_47) ;  /* 0x0000000100b47547 */ /* 0x000fea000b800000 */
[----:B------:R-:W2:Y:S01]  /*32a0*/  S2UR UR5, SR_CgaCtaId ;  /* 0x00000000000579c3 */ /* 0x000ea20000008800 */
[----:B------:R-:W-:Y:S01]  /*32b0*/  UMOV UR4, 0x400 ;  /* 0x0000040000047882 */ /* 0x000fe20000000000 */
[----:B------:R-:W-:Y:S01]  /*32c0*/  HFMA2 R3, -RZ, RZ, 0, 5.9604644775390625e-08 ;  /* 0x00000001ff037431 */ /* 0x000fe200000001ff */
[----:B------:R-:W-:Y:S01]  /*32d0*/  ISETP.NE.AND P0, PT, R0, RZ, PT ;  /* 0x000000ff0000720c */ /* 0x000fe20003f05270 */
[----:B------:R-:W-:Y:S01]  /*32e0*/  IMAD.MOV.U32 R8, RZ, RZ, RZ ;  /* 0x000000ffff087224 */ /* 0x000fe200078e00ff */
[----:B--2---:R-:W-:-:S04]  /*32f0*/  ULEA UR4, UR5, UR4, 0x18 ;  /* 0x0000000405047291 */ /* 0x004fc8000f8ec0ff */
[----:B------:R-:W-:Y:S02]  /*3300*/  UIADD3 UR5, UPT, UPT, UR4, 0x118, URZ ;  /* 0x0000011804057890 */ /* 0x000fe4000fffe0ff */
[----:B------:R-:W-:Y:S02]  /*3310*/  UIADD3 UR8, UPT, UPT, UR4, 0x110, URZ ;  /* 0x0000011004087890 */ /* 0x000fe4000fffe0ff */
[----:B------:R-:W-:-:S12]  /*3320*/  UPRMT UR5, URZ, 0x654, UR5 ;  /* 0x00000654ff057896 */ /* 0x000fd80008000005 */
.L_x_50:
[----:B------:R-:W-:Y:S01]  /*3330*/  SHF.L.U32 R6, R3, 0x1f, RZ ;  /* 0x0000001f03067819 */ /* 0x000fe200000006ff */
[----:B------:R-:W-:Y:S02]  /*3340*/  IMAD.U32 R4, RZ, RZ, UR8 ;  /* 0x00000008ff047e24 */ /* 0x000fe4000f8e00ff */
[----:B------:R-:W-:Y:S01]  /*3350*/  @!P0 IMAD.MOV.U32 R5, RZ, RZ, 0x10 ;  /* 0x00000010ff058424 */ /* 0x000fe200078e00ff */
[----:B------:R-:W2:Y:S02]  /*3360*/  SYNCS.PHASECHK.TRANS64.TRYWAIT P1, [UR4+0x118], R6 ;  /* 0x00011806ff0075a7 */ /* 0x000ea40008021104 */
[----:B------:R-:W-:-:S04]  /*3370*/  PRMT R4, R0, 0x654, R4 ;  /* 0x0000065400047816 */ /* 0x000fc80000000004 */
[----:B------:R-:W-:Y:S01]  /*3380*/  SEL R2, R4, R2, !P0 ;  /* 0x0000000204027207 */ /* 0x000fe20004000000 */
[----:B--2---:R-:W-:Y:S06]  /*3390*/  @!P1 BRA `(.L_x_48) ;  /* 0x0000005000249947 */ /* 0x004fec0003800000 */
.L_x_146:
[----:B------:R-:W-:Y:S01]  /*33a0*/  UIADD3 UR6, UPT, UPT, UR4, 0x150, URZ ;  /* 0x0000015004067890 */ /* 0x000fe2000fffe0ff */
[----:B------:R3:W-:Y:S01]  /*33b0*/  @!P0 SYNCS.ARRIVE.TRANS64.RED RZ, [R2+URZ], R5 ;  /* 0x0000000502ff89a7 */ /* 0x0007e200080004ff */
[----:B------:R-:W-:Y:S01]  /*33c0*/  UIADD3 UR7, UPT, UPT, UR4, 0x110, URZ ;  /* 0x0000011004077890 */ /* 0x000fe2000fffe0ff */
[----:B------:R-:W-:-:S08]  /*33d0*/  LOP3.LUT R3, R3, 0x1, RZ, 0x3c, !PT ;  /* 0x0000000103037812 */ /* 0x000fd000078e3cff */
[----:B------:R-:W-:Y:S06]  /*33e0*/  UGETNEXTWORKID.BROADCAST [UR6], [UR7] ;  /* 0x00000000060073ca */ /* 0x000fec0008000100 */
[----:B---3--:R-:W-:-:S04]  /*33f0*/  SHF.L.U32 R5, R8, 0x1f, RZ ;  /* 0x0000001f08057819 */ /* 0x008fc800000006ff */
[----:B------:R-:W3:Y:S02]  /*3400*/  SYNCS.PHASECHK.TRANS64.TRYWAIT P1, [UR4+0x110], R5 ;  /* 0x00011005ff0075a7 */ /* 0x000ee40008021104 */
[----:B---3--:R-:W-:Y:S05]  /*3410*/  @!P1 BRA `(.L_x_49) ;  /* 0x00000050001c9947 */ /* 0x008fea0003800000 */
.L_x_148:
[----:B--2---:R-:W2:Y:S01]  /*3420*/  LDS.128 R4, [UR4+0x150] ;  /* 0x00015004ff047984 */ /* 0x004ea20008000c00 */
[----:B------:R-:W-:Y:S01]  /*3430*/  LOP3.LUT R8, R8, 0x1, RZ, 0x3c, !PT ;  /* 0x0000000108087812 */ /* 0x000fe200078e3cff */
[----:B------:R-:W-:Y:S01]  /*3440*/  @!PT LDS RZ, [RZ] ;  /* 0x00000000fffff984 */ /* 0x000fe20000000800 */
[----:B------:R-:W-:Y:S01]  /*3450*/  @!PT LDS RZ, [RZ] ;  /* 0x00000000fffff984 */ /* 0x000fe20000000800 */
[----:B------:R-:W-:Y:S01]  /*3460*/  @!PT LDS RZ, [RZ] ;  /* 0x00000000fffff984 */ /* 0x000fe20000000800 */
[----:B------:R-:W-:Y:S01]  /*3470*/  @!PT LDS RZ, [RZ] ;  /* 0x00000000fffff984 */ /* 0x000fe20000000800 */
[----:B------:R3:W-:Y:S06]  /*3480*/  MEMBAR.ALL.CTA ;  /* 0x0000000000007992 */ /* 0x0007ec0000008000 */
[----:B---3--:R-:W3:Y:S02]  /*3490*/  FENCE.VIEW.ASYNC.S ;  /* 0x00000000000073c6 */ /* 0x008ee40000000000 */
[----:B---3--:R-:W-:Y:S01]  /*34a0*/  SYNCS.ARRIVE.TRANS64.RED.A1T0 RZ, [UR5], RZ ;  /* 0x000000ffffff79a7 */ /* 0x008fe20008100405 */
[----:B--2---:R-:W-:-:S13]  /*34b0*/  LOP3.LUT P1, RZ, R6, 0x1, RZ, 0xc0, !PT ;  /* 0x0000000106ff7812 */ /* 0x004fda000782c0ff */
[----:B------:R-:W-:Y:S05]  /*34c0*/  @P1 BRA `(.L_x_50) ;  /* 0xfffffffc00981947 */ /* 0x000fea000383ffff */
[----:B------:R-:W-:-:S04]  /*34d0*/  SHF.L.U32 R0, R3, 0x1f, RZ ;  /* 0x0000001f03007819 */ /* 0x000fc800000006ff */
[----:B------:R-:W2:Y:S02]  /*34e0*/  SYNCS.PHASECHK.TRANS64 P0, [UR4+0x118], R0 ;  /* 0x00011800ff0075a7 */ /* 0x000ea40008001004 */
[----:B-12---:R-:W-:Y:S05]  /*34f0*/  @P0 EXIT ;  /* 0x000000000000094d */ /* 0x006fea0003800000 */
[----:B------:R-:W-:-:S07]  /*3500*/  MOV R0, UR4 ;  /* 0x0000000400007c02 */ /* 0x000fce0008000f00 */
.L_x_51:
[----:B-1----:R-:W-:-:S04]  /*3510*/  SHF.L.U32 R2, R3, 0x1f, RZ ;  /* 0x0000001f03027819 */ /* 0x002fc800000006ff */
[----:B------:R1:W2:Y:S03]  /*3520*/  SYNCS.PHASECHK.TRANS64.TRYWAIT P0, [R0+URZ+0x118], R2 ;  /* 0x00011802000075a7 */ /* 0x0002a600080011ff */
[----:B--2---:R-:W-:Y:S05]  /*3530*/  @!P0 NANOSLEEP.SYNCS 0x989680 ;  /* 0x009896800000895d */ /* 0x004fea0003900000 */
[----:B------:R-:W2:Y:S02]  /*3540*/  @!P0 SYNCS.PHASECHK.TRANS64 P0, [R0+URZ+0x118], R2 ;  /* 0x00011802000085a7 */ /* 0x000ea400080010ff */
[----:B--2---:R-:W-:Y:S05]  /*3550*/  @P0 EXIT ;  /* 0x000000000000094d */ /* 0x004fea0003800000 */
[----:B------:R-:W-:Y:S05]  /*3560*/  BRA `(.L_x_51) ;  /* 0xfffffffc00e87947 */ /* 0x000fea000383ffff */
.L_x_47:
[----:B------:R-:W-:-:S09]  /*3570*/  UISETP.NE.AND UP0, UPT, UR15, URZ, UPT ;  /* 0x000000ff0f00728c */ /* 0x000fd2000bf05270 */
[----:B------:R-:W-:Y:S05]  /*3580*/  BRA.U UP0, `(.L_x_52) ;  /* 0x0000000d00887547 */ /* 0x000fea000b800000 */
[----:B------:R-:W2:Y:S01]  /*3590*/  S2UR UR7, SR_CgaCtaId ;  /* 0x00000000000779c3 */ /* 0x000ea20000008800 */
[----:B------:R-:W-:Y:S01]  /*35a0*/  UMOV UR4, 0x40 ;  /* 0x0000004000047882 */ /* 0x000fe20000000000 */
[----:B------:R-:W-:Y:S01]  /*35b0*/  NOP ;  /* 0x0000000000007918 */ /* 0x000fe20000000000 */
[----:B------:R-:W-:Y:S01]  /*35c0*/  UMOV UR6, 0x400 ;  /* 0x0000040000067882 */ /* 0x000fe20000000000 */
[----:B--2---:R-:W-:Y:S02]  /*35d0*/  ULEA UR5, UR7, UR4, 0x18 ;  /* 0x0000000407057291 */ /* 0x004fe4000f8ec0ff */
[----:B------:R-:W-:-:S07]  /*35e0*/  ULEA UR6, UR7, UR6, 0x18 ;  /* 0x0000000607067291 */ /* 0x000fce000f8ec0ff */
[----:B------:R-:W2:Y:S02]  /*35f0*/  LDS.U8 R0, [UR5+0x1c] ;  /* 0x00001c05ff007984 */ /* 0x000ea40008000000 */
[----:B--2---:R-:W-:-:S13]  /*3600*/  ISETP.NE.AND P0, PT, R0, RZ, PT ;  /* 0x000000ff0000720c */ /* 0x004fda0003f05270 */
[----:B------:R-:W-:Y:S05]  /*3610*/  @P0 BRA `(.L_x_53) ;  /* 0x0000000000580947 */ /* 0x000fea0003800000 */
[----:B------:R-:W-:-:S13]  /*3620*/  ELECT P0, URZ, PT ;  /* 0x0000000000ff782f */ /* 0x000fda0003800000 */
[----:B------:R-:W-:Y:S05]  /*3630*/  @!P0 BRA `(.L_x_54) ;  /* 0x0000000000608947 */ /* 0x000fea0003800000 */
[----:B------:R-:W-:Y:S01]  /*3640*/  UMOV UR4, 0x10 ;  /* 0x0000001000047882 */ /* 0x000fe20000000000 */
[----:B------:R-:W-:Y:S01]  /*3650*/  HFMA2 R0, -RZ, RZ, 0, 5.9604644775390625e-08 ;  /* 0x00000001ff007431 */ /* 0x000fe200000001ff */
[----:B------:R-:W-:-:S03]  /*3660*/  MOV R2, 0xffff ;  /* 0x0000ffff00027802 */ /* 0x000fc60000000f00 */
[----:B------:R-:W-:Y:S04]  /*3670*/  DEPBAR.LE SB2, 0x36 ;  /* 0x0000ad800000791a */ /* 0x000fe80000000000 */
[----:B------:R-:W2:Y:S02]  /*3680*/  UTCATOMSWS.FIND_AND_SET.ALIGN UP0, UR4, UR4 ;  /* 0x00000004000475e3 */ /* 0x000ea40008000800 */
[----:B--2---:R-:W-:Y:S01]  /*3690*/  MOV R3, UR4 ;  /* 0x0000000400037c02 */ /* 0x004fe20008000f00 */
[----:B------:R-:W-:Y:S06]  /*36a0*/  BRA.U UP0, `(.L_x_55) ;  /* 0x0000000100187547 */ /* 0x000fec000b800000 */
.L_x_56:
[----:B------:R-:W-:Y:S05]  /*36b0*/  NANOSLEEP 0x64 ;  /* 0x000000640000795d */ /* 0x000fea0003800000 */
[----:B------:R-:W-:-:S05]  /*36c0*/  UMOV UR4, 0x10 ;  /* 0x0000001000047882 */ /* 0x000fca0000000000 */
[----:B------:R-:W-:Y:S04]  /*36d0*/  DEPBAR.LE SB2, 0x36 ;  /* 0x0000ad800000791a */ /* 0x000fe80000000000 */
[----:B------:R-:W2:Y:S02]  /*36e0*/  UTCATOMSWS.FIND_AND_SET.ALIGN UP0, UR4, UR4 ;  /* 0x00000004000475e3 */ /* 0x000ea40008000800 */
[----:B--2---:R-:W-:Y:S01]  /*36f0*/  MOV R3, UR4 ;  /* 0x0000000400037c02 */ /* 0x004fe20008000f00 */
[----:B------:R-:W-:Y:S05]  /*3700*/  BRA.U !UP0, `(.L_x_56) ;  /* 0xfffffffd08e87547 */ /* 0x000fea000b83ffff */
.L_x_55:
[-C--:B------:R-:W-:Y:S02]  /*3710*/  SHF.L.U32 R2, R2, R3.reuse, RZ ;  /* 0x0000000302027219 */ /* 0x080fe400000006ff */
[----:B------:R-:W-:Y:S01]  /*3720*/  SHF.L.U32 R0, R0, R3, RZ ;  /* 0x0000000300007219 */ /* 0x000fe200000006ff */
[----:B------:R-:W-:Y:S02]  /*3730*/  IMAD.SHL.U32 R3, R3, 0x20, RZ ;  /* 0x0000002003037824 */ /* 0x000fe400078e00ff */
[----:B------:R2:W-:Y:S04]  /*3740*/  ATOMS.OR RZ, [UR5+0x14], R2 ;  /* 0x00001402ffff798c */ /* 0x0005e8000b000005 */
[----:B------:R2:W-:Y:S04]  /*3750*/  ATOMS.OR RZ, [UR5+0x18], R0 ;  /* 0x00001800ffff798c */ /* 0x0005e8000b000005 */
[----:B------:R2:W-:Y:S01]  /*3760*/  STS [UR6+0x160], R3 ;  /* 0x00016003ff007988 */ /* 0x0005e20008000806 */
[----:B------:R-:W-:Y:S05]  /*3770*/  BRA `(.L_x_54) ;  /* 0x0000000000107947 */ /* 0x000fea0003800000 */
.L_x_53:
[----:B------:R-:W-:Y:S02]  /*3780*/  MOV R0, 0xffffffff ;  /* 0xffffffff00007802 */ /* 0x000fe40000000f00 */
[----:B------:R-:W-:-:S03]  /*3790*/  MOV R2, 0x37c0 ;  /* 0x000037c000027802 */ /* 0x000fc60000000f00 */
[----:B------:R2:W-:Y:S04]  /*37a0*/  STS [UR6+0x160], R0 ;  /* 0x00016000ff007988 */ /* 0x0005e80008000806 */
[----:B-12--5:R-:W-:Y:S05]  /*37b0*/  CALL.REL.NOINC `($__internal_1_$__cuda_sm10x_tcgen05_guardrail_trap_phase_invalid_during_alloc) ;  /* 0x0000005000b07944 */ /* 0x026fea0003c00000 */
.L_x_54:
[----:B------:R-:W-:Y:S05]  /*37c0*/  WARPSYNC.ALL ;  /* 0x0000000000007948 */ /* 0x000fea0003800000 */
[----:B------:R-:W3:Y:S01]  /*37d0*/  S2UR UR4, SR_CgaCtaId ;  /* 0x00000000000479c3 */ /* 0x000ee20000008800 */
[----:B------:R-:W-:Y:S01]  /*37e0*/  UMOV UR20, 0x400 ;  /* 0x0000040000147882 */ /* 0x000fe20000000000 */
[----:B------:R-:W-:-:S06]  /*37f0*/  NOP ;  /* 0x0000000000007918 */ /* 0x000fcc0000000000 */
[----:B------:R-:W-:Y:S06]  /*3800*/  BAR.ARV 0x6, 0xa0 ;  /* 0x0182800000007b1d */ /* 0x000fec0000002000 */
[----:B------:R-:W4:Y:S01]  /*3810*/  LDCU.64 UR6, c[0x0][0x388] ;  /* 0x00007100ff0677ac */ /* 0x000f220008000a00 */
[----:B------:R-:W-:Y:S01]  /*3820*/  IMAD.MOV.U32 R8, RZ, RZ, 0x1 ;  /* 0x00000001ff087424 */ /* 0x000fe200078e00ff */
[----:B------:R-:W1:Y:S01]  /*3830*/  LDCU.64 UR8, c[0x0][0x390] ;  /* 0x00007200ff0877ac */ /* 0x000e620008000a00 */
[----:B------:R-:W-:Y:S01]  /*3840*/  UMOV UR23, URZ ;  /* 0x000000ff00177c82 */ /* 0x000fe20008000000 */
[----:B------:R-:W-:Y:S01]  /*3850*/  UMOV UR19, URZ ;  /* 0x000000ff00137c82 */ /* 0x000fe20008000000 */
[----:B---3--:R-:W-:Y:S01]  /*3860*/  ULEA UR20, UR4, UR20, 0x18 ;  /* 0x0000001404147291 */ /* 0x008fe2000f8ec0ff */
[----:B------:R-:W-:Y:S01]  /*3870*/  UMOV UR32, 0x0 ;  /* 0x0000000000207882 */ /* 0x000fe20000000000 */
[----:B------:R-:W-:Y:S01]  /*3880*/  UMOV UR33, 0x4100490 ;  /* 0x0410049000217882 */ /* 0x000fe20000000000 */
[----:B------:R-:W-:Y:S01]  /*3890*/  UMOV UR30, 0x0 ;  /* 0x00000000001e7882 */ /* 0x000fe20000000000 */
[----:B------:R-:W-:Y:S01]  /*38a0*/  UMOV UR31, 0x4100490 ;  /* 0x04100490001f7882 */ /* 0x000fe20000000000 */
[----:B------:R-:W-:Y:S01]  /*38b0*/  UMOV UR28, 0x0 ;  /* 0x00000000001c7882 */ /* 0x000fe20000000000 */
[----:B------:R-:W-:Y:S01]  /*38c0*/  UMOV UR29, 0x4100490 ;  /* 0x04100490001d7882 */ /* 0x000fe20000000000 */
[----:B----4-:R-:W-:-:S02]  /*38d0*/  UIADD3 UR4, UPT, UPT, UR6, 0x3f, URZ ;  /* 0x0000003f06047890 */ /* 0x010fc4000fffe0ff */
[----:B------:R-:W2:Y:S01]  /*38e0*/  LDS R9, [UR20+0x160] ;  /* 0x00016014ff097984 */ /* 0x000ea20008000800 */
[----:B------:R-:W-:Y:S01]  /*38f0*/  UMOV UR26, 0x0 ;  /* 0x00000000001a7882 */ /* 0x000fe20000000000 */
[----:B------:R-:W-:Y:S01]  /*3900*/  UMOV UR27, 0x4100490 ;  /* 0x04100490001b7882 */ /* 0x000fe20000000000 */
[----:B------:R-:W-:-:S04]  /*3910*/  USHF.R.S32.HI UR5, URZ, 0x1f, UR4 ;  /* 0x0000001fff057899 */ /* 0x000fc80008011404 */
[----:B------:R-:W-:Y:S02]  /*3920*/  ULEA.HI UR4, UR5, UR4, URZ, 0x6 ;  /* 0x0000000405047291 */ /* 0x000fe4000f8f30ff */
[----:B------:R-:W-:Y:S02]  /*3930*/  UIADD3 UR5, UPT, UPT, UR20, 0x3400, URZ ;  /* 0x0000340014057890 */ /* 0x000fe4000fffe0ff */
[----:B------:R-:W-:Y:S02]  /*3940*/  USHF.R.S32.HI UR4, URZ, 0x6, UR4 ;  /* 0x00000006ff047899 */ /* 0x000fe40008011404 */
[----:B------:R-:W-:Y:S02]  /*3950*/  USHF.R.U32.HI UR6, URZ, 0x4, UR5 ;  /* 0x00000004ff067899 */ /* 0x000fe40008011605 */
[----:B------:R-:W-:Y:S02]  /*3960*/  UIMAD UR4, UR4, UR7, URZ ;  /* 0x00000007040472a4 */ /* 0x000fe4000f8e02ff */
[----:B------:R-:W-:-:S02]  /*3970*/  ULOP3.LUT UR6, UR6, 0x3fff, URZ, 0xc0, !UPT ;  /* 0x00003fff06067892 */ /* 0x000fc4000f8ec0ff */
[----:B-1----:R-:W-:Y:S02]  /*3980*/  UIMAD UR4, UR4, UR8, URZ ;  /* 0x00000008040472a4 */ /* 0x002fe4000f8e02ff */
[----:B------:R-:W-:Y:S02]  /*3990*/  ULOP3.LUT UR21, UR6, 0x10000, URZ, 0xfc, !UPT ;  /* 0x0001000006157892 */ /* 0x000fe4000f8efcff */
[----:B------:R-:W-:Y:S02]  /*39a0*/  UIMAD UR9, UR4, UR9, URZ ;  /* 0x00000009040972a4 */ /* 0x000fe4000f8e02ff */
[----:B------:R-:W-:Y:S02]  /*39b0*/  UIADD3 UR4, UPT, UPT, UR20, 0x1d400, URZ ;  /* 0x0001d40014047890 */ /* 0x000fe4000fffe0ff */
[----:B------:R-:W-:Y:S02]  /*39c0*/  UIADD3 UR34, UPT, UPT, UR9, -0x1, URZ ;  /* 0xffffffff09227890 */ /* 0x000fe4000fffe0ff */
[----:B------:R-:W-:-:S02]  /*39d0*/  USHF.R.U32.HI UR5, URZ, 0x4, UR4 ;  /* 0x00000004ff057899 */ /* 0x000fc40008011604 */
[----:B------:R-:W-:Y:S02]  /*39e0*/  UIADD3 UR4, UPT, UPT, UR20, 0x118, URZ ;  /* 0x0000011814047890 */ /* 0x000fe4000fffe0ff */
[----:B------:R-:W-:Y:S02]  /*39f0*/  ULOP3.LUT UR5, UR5, 0x3fff, URZ, 0xc0, !UPT ;  /* 0x00003fff05057892 */ /* 0x000fe4000f8ec0ff */
[----:B------:R-:W-:Y:S02]  /*3a00*/  UPRMT UR25, URZ, 0x654, UR4 ;  /* 0x00000654ff197896 */ /* 0x000fe40008000004 */
[----:B------:R-:W-:Y:S02]  /*3a10*/  ULOP3.LUT UR22, UR5, 0x10000, URZ, 0xfc, !UPT ;  /* 0x0001000005167892 */ /* 0x000fe4000f8efcff */
[----:B------:R-:W-:Y:S01]  /*3a20*/  UISETP.GE.AND UP3, UPT, UR9, 0x1, UPT ;  /* 0x000000010900788c */ /* 0x000fe2000bf66270 */
[C---:B--2---:R-:W-:Y:S01]  /*3a30*/  VIADD R3, R9.reuse, 0x40 ;  /* 0x0000004009037836 */ /* 0x044fe20000000000 */
[----:B------:R-:W-:-:S04]  /*3a40*/  LOP3.LUT R2, R9, 0xffff, RZ, 0xc0, !PT ;  /* 0x0000ffff09027812 */ /* 0x000fc800078ec0ff */
[----:B------:R-:W-:-:S05]  /*3a50*/  LOP3.LUT R3, R3, 0xffff, RZ, 0xc0, !PT ;  /* 0x0000ffff03037812 */ /* 0x000fca00078ec0ff */
[----:B------:R1:W-:Y:S02]  /*3a60*/  STL.64 [R1], R2 ;  /* 0x0000000201007387 */ /* 0x0003e40000100a00 */
[----:B-1----:R-:W-:-:S07]  /*3a70*/  CS2R R2, SRZ ;  /* 0x0000000000027805 */ /* 0x002fce000001ff00 */
.L_x_63:
[----:B-1----:R-:W-:-:S04]  /*3a80*/  SHF.L.U32 R4, R3, 0x1f, RZ ;  /* 0x0000001f03047819 */ /* 0x002fc800000006ff */
[----:B------:R-:W1:Y:S02]  /*3a90*/  SYNCS.PHASECHK.TRANS64.TRYWAIT P0, [UR20+0x110], R4 ;  /* 0x00011004ff0075a7 */ /* 0x000e640008001114 */
[----:B-12-4-:R-:W-:Y:S05]  /*3aa0*/  @!P0 BRA `(.L_x_57) ;  /* 0x0000004800908947 */ /* 0x016fea0003800000 */
.L_x_150:
[----:B-1----:R-:W1:Y:S01]  /*3ab0*/  LDS.128 R4, [UR20+0x150] ;  /* 0x00015014ff047984 */ /* 0x002e620008000c00 */
[----:B------:R-:W-:Y:S01]  /*3ac0*/  ULEA UR24, UR23, UR20, 0x3 ;  /* 0x0000001417187291 */ /* 0x000fe2000f8e18ff */
[----:B------:R-:W-:Y:S01]  /*3ad0*/  SHF.L.U32 R0, R8, 0x1f, RZ ;  /* 0x0000001f08007819 */ /* 0x000fe200000006ff */
[----:B------:R-:W-:Y:S01]  /*3ae0*/  @!PT LDS RZ, [RZ] ;  /* 0x00000000fffff984 */ /* 0x000fe20000000800 */
[----:B------:R-:W-:Y:S01]  /*3af0*/  @!PT LDS RZ, [RZ] ;  /* 0x00000000fffff984 */ /* 0x000fe20000000800 */
[----:B------:R-:W-:Y:S01]  /*3b00*/  @!PT LDS RZ, [RZ] ;  /* 0x00000000fffff984 */ /* 0x000fe20000000800 */
[----:B------:R-:W-:Y:S01]  /*3b10*/  @!PT LDS RZ, [RZ] ;  /* 0x00000000fffff984 */ /* 0x000fe20000000800 */
[----:B------:R2:W-:Y:S06]  /*3b20*/  MEMBAR.ALL.CTA ;  /* 0x0000000000007992 */ /* 0x0005ec0000008000 */
[----:B--2---:R-:W2:Y:S02]  /*3b30*/  FENCE.VIEW.ASYNC.S ;  /* 0x00000000000073c6 */ /* 0x004ea40000000000 */
[----:B--2---:R-:W-:Y:S01]  /*3b40*/  SYNCS.ARRIVE.TRANS64.RED.A1T0 RZ, [UR25], RZ ;  /* 0x000000ffffff79a7 */ /* 0x004fe20008100419 */
[----:B------:R-:W2:Y:S01]  /*3b50*/  SYNCS.PHASECHK.TRANS64.TRYWAIT P0, [UR24+0x130], R0 ;  /* 0x00013000ff0075a7 */ /* 0x000ea20008001118 */
[----:B-1----:R-:W-:Y:S01]  /*3b60*/  LOP3.LUT P3, RZ, R6, 0x1, RZ, 0xc0, !PT ;  /* 0x0000000106ff7812 */ /* 0x002fe2000786c0ff */
[----:B--2---:R-:W-:-:S12]  /*3b70*/  @!P0 BRA `(.L_x_58) ;  /* 0x0000004800748947 */ /* 0x004fd80003800000 */
.L_x_152:
[----:B------:R-:W-:Y:S05]  /*3b80*/  BRA.U !UP3, `(.L_x_59) ;  /* 0x000000010bf87547 */ /* 0x000fea000b800000 */
[----:B-1----:R-:W-:Y:S01]  /*3b90*/  IMAD.U32 R0, RZ, RZ, UR23 ;  /* 0x00000017ff007e24 */ /* 0x002fe2000f8e00ff */
[----:B------:R-:W-:-:S04]  /*3ba0*/  ULEA UR4, UR19, UR20, 0x3 ;  /* 0x0000001413047291 */ /* 0x000fc8000f8e18ff */
[----:B------:R-:W-:-:S05]  /*3bb0*/  LEA R0, R0, R1, 0x2 ;  /* 0x0000000100007211 */ /* 0x000fca00078e10ff */
[----:B------:R1:W5:Y:S01]  /*3bc0*/  LDL R4, [R0] ;  /* 0x0000000000047983 */ /* 0x0003620000100800 */
[----:B------:R-:W-:Y:S01]  /*3bd0*/  UPLOP3.LUT UP2, UPT, UPT, UPT, UPT, 0x40, 0x4 ;  /* 0x000000000004789c */ /* 0x000fe20003f4e870 */
[----:B------:R-:W-:Y:S01]  /*3be0*/  UMOV UR17, UR34 ;  /* 0x0000002200117c82 */ /* 0x000fe20008000000 */
[----:B-1----:R-:W-:-:S04]  /*3bf0*/  SHF.L.U32 R0, R2, 0x1f, RZ ;  /* 0x0000001f02007819 */ /* 0x002fc800000006ff */
[----:B------:R1:W2:Y:S01]  /*3c00*/  SYNCS.PHASECHK.TRANS64.TRYWAIT P2, [UR4], R0 ;  /* 0x00000000ff0075a7 */ /* 0x0002a20008041104 */
[----:B------:R-:W-:-:S05]  /*3c10*/  UMOV UR4, UR19 ;  /* 0x0000001300047c82 */ /* 0x000fca0008000000 */
.L_x_62:
[----:B------:R-:W-:Y:S01]  /*3c20*/  ULEA UR18, UR4, UR20, 0x3 ;  /* 0x0000001404127291 */ /* 0x000fe2000f8e18ff */
[----:B--234-:R-:W-:Y:S11]  /*3c30*/  @P2 BRA `(.L_x_60) ;  /* 0x00000000000c2947 */ /* 0x01cff60003800000 */
[----:B------:R-:W-:Y:S04]  /*3c40*/  SHF.L.U32 R5, R2, 0x1f, RZ ;  /* 0x0000001f02057819 */ /* 0x000fe800000006ff */
[----:B------:R-:W2:Y:S02]  /*3c50*/  SYNCS.PHASECHK.TRANS64.TRYWAIT P0, [UR18], R5 ;  /* 0x00000005ff0075a7 */ /* 0x000ea40008001112 */
[----:B--2---:R-:W-:Y:S05]  /*3c60*/  @!P0 BRA `(.L_x_61) ;  /* 0x0000004800508947 */ /* 0x004fea0003800000 */
.L_x_60:
[----:B------:R-:W-:Y:S01]  /*3c70*/  UISETP.NE.AND UP0, UPT, UR17, URZ, UPT ;  /* 0x000000ff1100728c */ /* 0x000fe2000bf05270 */
[----:B------:R-:W-:Y:S01]  /*3c80*/  PLOP3.LUT P2, PT, PT, PT, PT, 0x80, 0x8 ;  /* 0x000000000008781c */ /* 0x000fe20003f4f070 */
[----:B------:R-:W-:Y:S01]  /*3c90*/  UIADD3 UR5, UPT, UPT, UR4, 0x1, URZ ;  /* 0x0000000104057890 */ /* 0x000fe2000fffe0ff */
[----:B------:R-:W-:Y:S11]  /*3ca0*/  ELECT P1, URZ, PT ;  /* 0x0000000000ff782f */ /* 0x000ff60003820000 */
[----:B------:R-:W-:Y:S02]  /*3cb0*/  @!UPT UIADD3 URZ, UPT, UPT, URZ, URZ, URZ ;  /* 0x000000fffffff290 */ /* 0x000fe4000fffe0ff */
[----:B-----5:R-:W-:Y:S01]  /*3cc0*/  @P1 R2UR.BROADCAST UR8, R4 ;  /* 0x00000000040812ca */ /* 0x020fe200008e0000 */
[----:B------:R-:W-:Y:S01]  /*3cd0*/  UISETP.NE.AND UP1, UPT, UR5, 0xd, UPT ;  /* 0x0000000d0500788c */ /* 0x000fe2000bf25270 */
[----:B------:R-:W-:Y:S01]  /*3ce0*/  PLOP3.LUT P0, PT, PT, PT, UP0, 0x80, 0x8 ;  /* 0x000000000008781c */ /* 0x000fe20003f0f008 */
[----:B------:R-:W-:Y:S02]  /*3cf0*/  ULEA UR10, UR4, UR22, 0x9 ;  /* 0x00000016040a7291 */ /* 0x000fe4000f8e48ff */
[----:B------:R-:W-:Y:S02]  /*3d00*/  USEL UR6, URZ, 0x1, UP1 ;  /* 0x00000001ff067887 */ /* 0x000fe40008800000 */
[----:B------:R-:W-:Y:S02]  /*3d10*/  USEL UR19, UR5, URZ, UP1 ;  /* 0x000000ff05137287 */ /* 0x000fe40008800000 */
[----:B------:R-:W-:Y:S02]  /*3d20*/  ULEA UR14, UR4, UR21, 0x9 ;  /* 0x00000015040e7291 */ /* 0x000fe4000f8e48ff */
[----:B------:R-:W-:Y:S01]  /*3d30*/  @UP0 ULEA UR5, UR19, UR20, 0x3 ;  /* 0x0000001413050291 */ /* 0x000fe2000f8e18ff */
[----:B------:R-:W-:Y:S01]  /*3d40*/  LOP3.LUT R2, R2, UR6, RZ, 0x3c, !PT ;  /* 0x0000000602027c12 */ /* 0x000fe2000f8e3cff */
[----:B------:R-:W-:Y:S02]  /*3d50*/  UIADD3 UR6, UPT, UPT, UR10, 0x2, URZ ;  /* 0x000000020a067890 */ /* 0x000fe4000fffe0ff */
[----:B------:R-:W-:Y:S01]  /*3d60*/  UIADD3 UR4, UPT, UPT, UR14, 0x2, URZ ;  /* 0x000000020e047890 */ /* 0x000fe2000fffe0ff */
[----:B-1----:R-:W-:Y:S01]  /*3d70*/  @P0 SHF.L.U32 R0, R2, 0x1f, RZ ;  /* 0x0000001f02000819 */ /* 0x002fe200000006ff */
[----:B------:R-:W-:Y:S01]  /*3d80*/  UIADD3 UR12, UPT, UPT, UR10, 0x4, URZ ;  /* 0x000000040a0c7890 */ /* 0x000fe2000fffe0ff */
[----:B------:R-:W-:Y:S02]  /*3d90*/  UMOV UR11, 0x40004040 ;  /* 0x40004040000b7882 */ /* 0x000fe40000000000 */
[----:B------:R3:W4:Y:S01]  /*3da0*/  @P0 SYNCS.PHASECHK.TRANS64.TRYWAIT P2, [UR5], R0 ;  /* 0x00000000ff0005a7 */ /* 0x0007220008041105 */
[----:B------:R-:W-:Y:S11]  /*3db0*/  ELECT P0, URZ, PT ;  /* 0x0000000000ff782f */ /* 0x000ff60003800000 */
[----:B------:R-:W-:Y:S02]  /*3dc0*/  @!UPT UIADD3 URZ, UPT, UPT, URZ, URZ, URZ ;  /* 0x000000fffffff290 */ /* 0x000fe4000fffe0ff */
[C---:B------:R-:W-:Y:S02]  /*3dd0*/  @P0 R2UR.BROADCAST UR16, R4.reuse ;  /* 0x00000000041002ca */ /* 0x040fe400008e0000 */
[----:B------:R-:W-:Y:S01]  /*3de0*/  ELECT P0, URZ, PT ;  /* 0x0000000000ff782f */ /* 0x000fe20003800000 */
[----:B------:R-:W-:Y:S01]  /*3df0*/  UMOV UR15, 0x40004040 ;  /* 0x40004040000f7882 */ /* 0x000fe20000000000 */
[----:B------:R-:W-:Y:S01]  /*3e00*/  UMOV UR7, 0x40004040 ;  /* 0x4000404000077882 */ /* 0x000fe20000000000 */
[----:B------:R1:W-:Y:S01]  /*3e10*/  UTCHMMA gdesc[UR14], gdesc[UR10], tmem[UR8], tmem[UR32], idesc[UR33], UP2 ;  /* 0x00ff200a0e0075ea */ /* 0x0003e20009000008 */
[----:B------:R-:W-:Y:S01]  /*3e20*/  UPLOP3.LUT UP2, UPT, UPT, UPT, UPT, 0x80, 0x8 ;  /* 0x000000000008789c */ /* 0x000fe20003f4f070 */
[----:B------:R-:W-:Y:S01]  /*3e30*/  UMOV UR5, 0x40004040 ;  /* 0x4000404000057882 */ /* 0x000fe20000000000 */
[----:B------:R-:W-:Y:S01]  /*3e40*/  UMOV UR13, 0x40004040 ;  /* 0x40004040000d7882 */ /* 0x000fe20000000000 */
[----:B------:R-:W-:Y:S04]  /*3e50*/  UMOV UR9, 0x40004040 ;  /* 0x4000404000097882 */ /* 0x000fe80000000000 */
[----:B------:R2:W-:Y:S01]  /*3e60*/  UTCHMMA gdesc[UR4], gdesc[UR6], tmem[UR16], tmem[UR30], idesc[UR31], UPT ;  /* 0x00ff1e06040075ea */ /* 0x0005e2000b800010 */
[----:B-1----:R-:W-:Y:S01]  /*3e70*/  UIADD3 UR8, UPT, UPT, UR14, 0x4, URZ ;  /* 0x000000040e087890 */ /* 0x002fe2000fffe0ff */
[C---:B------:R-:W-:Y:S02]  /*3e80*/  @P0 R2UR.BROADCAST UR15, R4.reuse ;  /* 0x00000000040f02ca */ /* 0x040fe400008e0000 */
[----:B------:R-:W-:Y:S01]  /*3e90*/  ELECT P0, URZ, PT ;  /* 0x0000000000ff782f */ /* 0x000fe20003800000 */
[----:B------:R-:W-:Y:S02]  /*3ea0*/  UIADD3 UR10, UPT, UPT, UR10, 0x6, URZ ;  /* 0x000000060a0a7890 */ /* 0x000fe4000fffe0ff */
[----:B--2---:R-:W-:Y:S10]  /*3eb0*/  UIADD3 UR6, UPT, UPT, UR14, 0x6, URZ ;  /* 0x000000060e067890 */ /* 0x004ff4000fffe0ff */
[----:B------:R-:W-:Y:S01]  /*3ec0*/  @P0 R2UR.BROADCAST UR14, R4 ;  /* 0x00000000040e02ca */ /* 0x000fe200008e0000 */
[----:B------:R-:W-:Y:S02]  /*3ed0*/  UIADD3 UR5, UPT, UPT, UR18, 0x68, URZ ;  /* 0x0000006812057890 */ /* 0x000fe4000fffe0ff */
[----:B------:R-:W-:Y:S01]  /*3ee0*/  UIADD3 UR4, UPT, UPT, UR17, 0x1, URZ ;  /* 0x0000000111047890 */ /* 0x000fe2000fffe0ff */
[----:B------:R1:W-:Y:S03]  /*3ef0*/  UTCHMMA gdesc[UR8], gdesc[UR12], tmem[UR15], tmem[UR28], idesc[UR29], UPT ;  /* 0x00ff1c0c080075ea */ /* 0x0003e6000b80000f */
[----:B------:R-:W-:Y:S03]  /*3f00*/  UISETP.GT.U32.AND UP0, UPT, UR4, 0x1, UPT ;  /* 0x000000010400788c */ /* 0x000fe6000bf04070 */
[----:B------:R-:W-:Y:S03]  /*3f10*/  UMOV UR4, UR19 ;  /* 0x0000001300047c82 */ /* 0x000fe60008000000 */
[----:B------:R3:W-:Y:S01]  /*3f20*/  UTCHMMA gdesc[UR6], gdesc[UR10], tmem[UR14], tmem[UR26], idesc[UR27], UPT ;  /* 0x00ff1a0a060075ea */ /* 0x0007e2000b80000e */
[----:B------:R3:W-:Y:S01]  /*3f30*/  UTCBAR [UR5], URZ ;  /* 0x000000ff050073e9 */ /* 0x0007e200080000ff */
[----:B-1----:R-:W-:Y:S07]  /*3f40*/  UIADD3 UR8, UPT, UPT, UR17, -0x1, URZ ;  /* 0xffffffff11087890 */ /* 0x002fee000fffe0ff */
[----:B------:R-:W-:Y:S01]  /*3f50*/  UMOV UR17, UR8 ;  /* 0x0000000800117c82 */ /* 0x000fe20008000000 */
[----:B------:R-:W-:Y:S05]  /*3f60*/  BRA.U UP0, `(.L_x_62) ;  /* 0xfffffffd002c7547 */ /* 0x000fea000b83ffff */
.L_x_59:
[----:B------:R-:W-:Y:S01]  /*3f70*/  UIADD3 UR4, UPT, UPT, UR23, 0x1, URZ ;  /* 0x0000000117047890 */ /* 0x000fe2000fffe0ff */
[----:B------:R-:W-:Y:S01]  /*3f80*/  LOP3.LUT R3, R3, 0x1, RZ, 0x3c, !PT ;  /* 0x0000000103037812 */ /* 0x000fe200078e3cff */
[----:B---3--:R-:W-:Y:S02]  /*3f90*/  UIADD3 UR5, UPT, UPT, UR24, 0x120, URZ ;  /* 0x0000012018057890 */ /* 0x008fe4000fffe0ff */
[----:B------:R-:W-:-:S04]  /*3fa0*/  UISETP.NE.AND UP0, UPT, UR4, 0x2, UPT ;  /* 0x000000020400788c */ /* 0x000fc8000bf05270 */
[----:B------:R-:W-:Y:S02]  /*3fb0*/  USEL UR6, URZ, 0x1, UP0 ;  /* 0x00000001ff067887 */ /* 0x000fe40008000000 */
[----:B------:R-:W-:Y:S01]  /*3fc0*/  USEL UR23, UR4, URZ, UP0 ;  /* 0x000000ff04177287 */ /* 0x000fe20008000000 */
[----:B------:R2:W-:Y:S03]  /*3fd0*/  UTCBAR [UR5], URZ ;  /* 0x000000ff050073e9 */ /* 0x0005e600080000ff */
[----:B------:R-:W-:Y:S01]  /*3fe0*/  LOP3.LUT R8, R8, UR6, RZ, 0x3c, !PT ;  /* 0x0000000608087c12 */ /* 0x000fe2000f8e3cff */
[----:B------:R-:W-:Y:S07]  /*3ff0*/  @P3 BRA `(.L_x_63) ;  /* 0xfffffff800a03947 */ /* 0x000fee000383ffff */
[----:B------:R-:W3:Y:S01]  /*4000*/  S2UR UR6, SR_CgaCtaId ;  /* 0x00000000000679c3 */ /* 0x000ee20000008800 */
[----:B------:R-:W-:Y:S01]  /*4010*/  ELECT P0, URZ, PT ;  /* 0x0000000000ff782f */ /* 0x000fe20003800000 */
[----:B-1----:R-:W-:Y:S01]  /*4020*/  IMAD.MOV.U32 R0, RZ, RZ, 0x1 ;  /* 0x00000001ff007424 */ /* 0x002fe200078e00ff */
[----:B------:R-:W-:Y:S01]  /*4030*/  UIADD3 UR20, UPT, UPT, UR20, 0x130, URZ ;  /* 0x0000013014147890 */ /* 0x000fe2000fffe0ff */
[----:B------:R-:W-:Y:S01]  /*4040*/  SHF.L.U32 R2, R8, 0x1f, RZ ;  /* 0x0000001f08027819 */ /* 0x000fe200000006ff */
[----:B------:R-:W-:-:S03]  /*4050*/  UMOV UR4, 0x40 ;  /* 0x0000004000047882 */ /* 0x000fc60000000000 */
[----:B------:R-:W-:Y:S01]  /*4060*/  UVIRTCOUNT.DEALLOC.SMPOOL 0x80 ;  /* 0x000000800000784c */ /* 0x000fe20000000000 */
[----:B---3--:R-:W-:Y:S02]  /*4070*/  ULEA UR6, UR6, UR4, 0x18 ;  /* 0x0000000406067291 */ /* 0x008fe4000f8ec0ff */
[----:B------:R-:W-:-:S07]  /*4080*/  ULEA UR4, UR23, UR20, 0x3 ;  /* 0x0000001417047291 */ /* 0x000fce000f8e18ff */
[----:B------:R1:W-:Y:S02]  /*4090*/  @P0 STS.U8 [UR6+0x1c], R0 ;  /* 0x00001c00ff000988 */ /* 0x0003e40008000006 */
[----:B------:R-:W3:Y:S02]  /*40a0*/  SYNCS.PHASECHK.TRANS64.TRYWAIT P0, [UR4], R2 ;  /* 0x00000002ff0075a7 */ /* 0x000ee40008001104 */
[----:B-1-3--:R-:W-:Y:S05]  /*40b0*/  @!P0 BRA `(.L_x_64) ;  /* 0x0000004400548947 */ /* 0x00afea0003800000 */
.L_x_155:
[----:B------:R-:W-:-:S04]  /*40c0*/  UIADD3 UR4, UPT, UPT, UR23, 0x1, URZ ;  /* 0x0000000117047890 */ /* 0x000fc8000fffe0ff */
[----:B------:R-:W-:-:S04]  /*40d0*/  UISETP.NE.AND UP0, UPT, UR4, 0x2, UPT ;  /* 0x000000020400788c */ /* 0x000fc8000bf05270 */
[----:B--2---:R-:W-:Y:S02]  /*40e0*/  USEL UR5, URZ, 0x1, UP0 ;  /* 0x00000001ff057887 */ /* 0x004fe40008000000 */
[----:B------:R-:W-:-:S04]  /*40f0*/  USEL UR4, UR4, URZ, UP0 ;  /* 0x000000ff04047287 */ /* 0x000fc80008000000 */
[----:B------:R-:W-:Y:S01]  /*4100*/  ULEA UR4, UR4, UR20, 0x3 ;  /* 0x0000001404047291 */ /* 0x000fe2000f8e18ff */
[----:B-1----:R-:W-:-:S04]  /*4110*/  LOP3.LUT R2, R8, UR5, RZ, 0x3c, !PT ;  /* 0x0000000508027c12 */ /* 0x002fc8000f8e3cff */
[----:B------:R-:W-:-:S04]  /*4120*/  SHF.L.U32 R2, R2, 0x1f, RZ ;  /* 0x0000001f02027819 */ /* 0x000fc800000006ff */
[----:B------:R-:W1:Y:S02]  /*4130*/  SYNCS.PHASECHK.TRANS64.TRYWAIT P0, [UR4], R2 ;  /* 0x00000002ff0075a7 */ /* 0x000e640008001104 */
[----:B-1----:R-:W-:Y:S05]  /*4140*/  @!P0 BRA `(.L_x_65) ;  /* 0x0000004400488947 */ /* 0x002fea0003800000 */
.L_x_157:
[----:B------:R-:W-:Y:S01]  /*4150*/  NOP ;  /* 0x0000000000007918 */ /* 0x000fe20000000000 */
[----:B-1----:R-:W1:Y:S01]  /*4160*/  LDS R0, [UR6+0x14] ;  /* 0x00001406ff007984 */ /* 0x002e620008000800 */
[----:B------:R-:W-:Y:S01]  /*4170*/  LOP3.LUT R3, R9, 0xffff, RZ, 0xc0, !PT ;  /* 0x0000ffff09037812 */ /* 0x000fe200078ec0ff */
[----:B------:R-:W-:-:S03]  /*4180*/  IMAD.MOV.U32 R2, RZ, RZ, 0xffff ;  /* 0x0000ffffff027424 */ /* 0x000fc600078e00ff */
[----:B------:R-:W-:-:S04]  /*4190*/  SHF.R.U32.HI R3, RZ, 0x5, R3 ;  /* 0x00000005ff037819 */ /* 0x000fc80000011603 */
[----:B------:R-:W-:-:S04]  /*41a0*/  SHF.L.U32 R2, R2, R3, RZ ;  /* 0x0000000302027219 */ /* 0x000fc800000006ff */
[----:B-1----:R-:W-:-:S04]  /*41b0*/  LOP3.LUT R0, R0, R2, RZ, 0xc0, !PT ;  /* 0x0000000200007212 */ /* 0x002fc800078ec0ff */
[----:B------:R-:W-:Y:S01]  /*41c0*/  ISETP.NE.AND P0, PT, R0, R2, PT ;  /* 0x000000020000720c */ /* 0x000fe20003f05270 */
[----:B------:R-:W-:-:S05]  /*41d0*/  IMAD.MOV.U32 R0, RZ, RZ, 0x1 ;  /* 0x00000001ff007424 */ /* 0x000fca00078e00ff */
[----:B------:R-:W-:-:S07]  /*41e0*/  SHF.L.U32 R0, R0, R3, RZ ;  /* 0x0000000300007219 */ /* 0x000fce00000006ff */
[----:B------:R-:W-:Y:S05]  /*41f0*/  @P0 BRA `(.L_x_66) ;  /* 0x00000000005c0947 */ /* 0x000fea0003800000 */
[----:B------:R-:W1:Y:S02]  /*4200*/  LDS R3, [UR6+0x18] ;  /* 0x00001806ff037984 */ /* 0x000e640008000800 */
[----:B-1----:R-:W-:-:S04]  /*4210*/  LOP3.LUT R3, R3, R0, RZ, 0xc0, !PT ;  /* 0x0000000003037212 */ /* 0x002fc800078ec0ff */
[----:B------:R-:W-:-:S13]  /*4220*/  ISETP.NE.AND P0, PT, R3, R0, PT ;  /* 0x000000000300720c */ /* 0x000fda0003f05270 */
[----:B------:R-:W-:Y:S05]  /*4230*/  @P0 BRA `(.L_x_67) ;  /* 0x0000000000400947 */ /* 0x000fea0003800000 */
[----:B------:R-:W-:Y:S01]  /*4240*/  R2UR UR4, R2 ;  /* 0x00000000020472ca */ /* 0x000fe200000e0000 */
[----:B------:R-:W1:Y:S01]  /*4250*/  S2R R3, SR_LANEID ;  /* 0x0000000000037919 */ /* 0x000e620000000000 */
[----:B------:R-:W-:-:S04]  /*4260*/  LOP3.LUT R0, RZ, R0, RZ, 0x33, !PT ;  /* 0x00000000ff007212 */ /* 0x000fc800078e33ff */
[----:B------:R-:W2:Y:S07]  /*4270*/  REDUX UR7, R0 ;  /* 0x00000000000773c4 */ /* 0x000eae0000000000 */
[----:B------:R-:W-:-:S03]  /*4280*/  ULOP3.LUT UR5, URZ, UR4, URZ, 0x33, !UPT ;  /* 0x00000004ff057292 */ /* 0x000fc6000f8e33ff */
[----:B------:R-:W-:Y:S02]  /*4290*/  VOTEU.ANY UR4, UPT, PT ;  /* 0x0000000000047886 */ /* 0x000fe400038e0100 */
[----:B------:R-:W-:Y:S01]  /*42a0*/  UFLO.U32 UR4, UR4 ;  /* 0x00000004000472bd */ /* 0x000fe200080e0000 */
[----:B------:R-:W-:-:S04]  /*42b0*/  IMAD.U32 R2, RZ, RZ, UR5 ;  /* 0x00000005ff027e24 */ /* 0x000fc8000f8e00ff */
[----:B------:R-:W3:Y:S02]  /*42c0*/  REDUX UR8, R2 ;  /* 0x00000000020873c4 */ /* 0x000ee40000000000 */
[----:B------:R1:W-:Y:S01]  /*42d0*/  UTCATOMSWS.AND URZ, UR5 ;  /* 0x0000000500ff79e3 */ /* 0x0003e20008000000 */
[----:B--2---:R-:W-:Y:S01]  /*42e0*/  IMAD.U32 R0, RZ, RZ, UR7 ;  /* 0x00000007ff007e24 */ /* 0x004fe2000f8e00ff */
[----:B-1----:R-:W-:Y:S01]  /*42f0*/  ISETP.EQ.U32.AND P0, PT, R3, UR4, PT ;  /* 0x0000000403007c0c */ /* 0x002fe2000bf02070 */
[----:B---3--:R-:W-:-:S12]  /*4300*/  IMAD.U32 R2, RZ, RZ, UR8 ;  /* 0x00000008ff027e24 */ /* 0x008fd8000f8e00ff */
[----:B------:R1:W-:Y:S04]  /*4310*/  @P0 ATOMS.AND RZ, [UR6+0x14], R2 ;  /* 0x00001402ffff098c */ /* 0x0003e8000a800006 */
[----:B------:R1:W-:Y:S01]  /*4320*/  @P0 ATOMS.AND RZ, [UR6+0x18], R0 ;  /* 0x00001800ffff098c */ /* 0x0003e2000a800006 */
[----:B------:R-:W-:Y:S05]  /*4330*/  BRA `(.L_x_68) ;  /* 0x0000000000147947 */ /* 0x000fea0003800000 */
.L_x_67:
[----:B------:R-:W-:Y:S02]  /*4340*/  MOV R2, 0x4360 ;  /* 0x0000436000027802 */ /* 0x000fe40000000f00 */
[----:B----45:R-:W-:Y:S05]  /*4350*/  CALL.REL.NOINC `($__internal_0_$__cuda_sm10x_tcgen05_guardrail_trap_col_being_dealloced_not_returned_by_alloc) ;  /* 0x0000004400bc7944 */ /* 0x030fea0003c00000 */
[----:B------:R-:W-:Y:S05]  /*4360*/  BRA `(.L_x_68) ;  /* 0x0000000000087947 */ /* 0x000fea0003800000 */
.L_x_66:
[----:B------:R-:W-:Y:S02]  /*4370*/  MOV R2, 0x4390 ;  /* 0x0000439000027802 */ /* 0x000fe40000000f00 */
[----:B----45:R-:W-:Y:S05]  /*4380*/  CALL.REL.NOINC `($__internal_2_$__cuda_sm10x_tcgen05_guardrail_trap_unallocated_columns_being_dealloced) ;  /* 0x0000004400c87944 */ /* 0x030fea0003c00000 */
.L_x_68:
[----:B------:R-:W-:Y:S01]  /*4390*/  NOP ;  /* 0x0000000000007918 */ /* 0x000fe20000000000 */
[----:B------:R-:W-:Y:S05]  /*43a0*/  EXIT ;  /* 0x000000000000794d */ /* 0x000fea0003800000 */
.L_x_52:
[----:B------:R-:W-:-:S09]  /*43b0*/  UISETP.NE.OR UP0, UPT, UR15, 0x3, !UP2 ;  /* 0x000000030f00788c */ /* 0x000fd2000d705670 */
[----:B------:R-:W-:Y:S05]  /*43c0*/  BRA.U UP0, `(.L_x_69) ;  /* 0x0000001100747547 */ /* 0x000fea000b800000 */
[----:B------:R-:W2:Y:S01]  /*43d0*/  LDC.64 R2, c[0x0][0x988] ;  /* 0x00026200ff027b82 */ /* 0x000ea20000000a00 */
[----:B------:R-:W3:Y:S01]  /*43e0*/  LDCU UR27, c[0x0][0x370] ;  /* 0x00006e00ff1b77ac */ /* 0x000ee20008000800 */
[----:B------:R-:W-:Y:S01]  /*43f0*/  R2UR UR45, R44 ;  /* 0x000000002c2d72ca */ /* 0x000fe200000e0000 */
[----:B------:R-:W-:Y:S01]  /*4400*/  IMAD.MOV.U32 R11, RZ, RZ, 0x1 ;  /* 0x00000001ff0b7424 */ /* 0x000fe200078e00ff */
[----:B------:R-:W-:Y:S01]  /*4410*/  R2UR UR44, R45 ;  /* 0x000000002d2c72ca */ /* 0x000fe200000e0000 */
[----:B------:R-:W4:Y:S01]  /*4420*/  LDCU.128 UR28, c[0x0][0xc10] ;  /* 0x00018200ff1c77ac */ /* 0x000f220008000c00 */
[----:B------:R-:W-:Y:S02]  /*4430*/  IMAD.MOV.U32 R10, RZ, RZ, RZ ;  /* 0x000000ffff0a7224 */ /* 0x000fe400078e00ff */
[----:B------:R-:W1:Y:S01]  /*4440*/  S2UR UR6, SR_CgaCtaId ;  /* 0x00000000000679c3 */ /* 0x000e620000008800 */
[----:B------:R-:W4:Y:S01]  /*4450*/  LDCU UR26, c[0x0][0x374] ;  /* 0x00006e80ff1a77ac */ /* 0x000f220008000800 */
[----:B------:R-:W-:Y:S01]  /*4460*/  IMAD.MOV.U32 R9, RZ, RZ, 0x1000 ;  /* 0x00001000ff097424 */ /* 0x000fe200078e00ff */
[----:B------:R-:W3:Y:S05]  /*4470*/  LDCU.128 UR32, c[0x0][0xa80] ;  /* 0x00015000ff2077ac */ /* 0x000eea0008000c00 */
[----:B------:R-:W3:Y:S01]  /*4480*/  LDC.64 R12, c[0x0][0x348] ;  /* 0x0000d200ff0c7b82 */ /* 0x000ee20000000a00 */
[----:B------:R-:W3:Y:S01]  /*4490*/  LDCU UR17, c[0x0][0xc0c] ;  /* 0x00018180ff1177ac */ /* 0x000ee20008000800 */
[----:B------:R-:W3:Y:S01]  /*44a0*/  LDCU UR47, c[0x0][0xc20] ;  /* 0x00018400ff2f77ac */ /* 0x000ee20008000800 */
[----:B--2---:R-:W-:Y:S01]  /*44b0*/  ISETP.NE.U32.AND P0, PT, R2, RZ, PT ;  /* 0x000000ff0200720c */ /* 0x004fe20003f05070 */
[----:B------:R-:W2:Y:S03]  /*44c0*/  LDCU UR4, c[0x0][0xc30] ;  /* 0x00018600ff0477ac */ /* 0x000ea60008000800 */
[----:B------:R-:W-:Y:S01]  /*44d0*/  ISETP.NE.AND.EX P0, PT, R3, RZ, PT, P0 ;  /* 0x000000ff0300720c */ /* 0x000fe20003f05300 */
[----:B------:R-:W2:Y:S01]  /*44e0*/  LDCU.128 UR40, c[0x0][0xa90] ;  /* 0x00015200ff2877ac */ /* 0x000ea20008000c00 */
[----:B------:R-:W2:Y:S01]  /*44f0*/  LDC.64 R2, c[0x0][0x990] ;  /* 0x00026400ff027b82 */ /* 0x000ea20000000a00 */
[----:B------:R-:W-:Y:S01]  /*4500*/  UMOV UR24, 0x400 ;  /* 0x0000040000187882 */ /* 0x000fe20000000000 */
[----:B----4-:R-:W-:-:S02]  /*4510*/  UIMAD.WIDE.U32 UR8, UR26, UR31, URZ ;  /* 0x0000001f1a0872a5 */ /* 0x010fc4000f8e00ff */
[----:B-1----:R-:W-:Y:S02]  /*4520*/  ULEA UR24, UR6, UR24, 0x18 ;  /* 0x0000001806187291 */ /* 0x002fe4000f8ec0ff */
[----:B---3--:R-:W-:Y:S02]  /*4530*/  UIMAD.WIDE.U32 UR6, UR27, UR28, URZ ;  /* 0x0000001c1b0672a5 */ /* 0x008fe4000f8e00ff */
[----:B------:R-:W-:Y:S02]  /*4540*/  UISETP.NE.AND UP5, UPT, UR32, 0x1, UPT ;  /* 0x000000012000788c */ /* 0x000fe4000bfa5270 */
[----:B------:R-:W-:Y:S02]  /*4550*/  UIADD3 UR36, UPT, UPT, UR24, 0x118, URZ ;  /* 0x0000011818247890 */ /* 0x000fe4000fffe0ff */
[----:B------:R-:W-:Y:S01]  /*4560*/  UISETP.GE.AND UP0, UPT, UR39, 0x1, UPT ;  /* 0x000000012700788c */ /* 0x000fe2000bf06270 */
[----:B------:R-:W-:Y:S01]  /*4570*/  UMOV UR38, UR7 ;  /* 0x0000000700267c82 */ /* 0x000fe20008000000 */
[----:B------:R-:W-:Y:S01]  /*4580*/  UMOV UR37, UR9 ;  /* 0x0000000900257c82 */ /* 0x000fe20008000000 */
[----:B------:R-:W-:-:S02]  /*4590*/  UISETP.NE.AND UP1, UPT, UR17, 0x1, UPT ;  /* 0x000000011100788c */ /* 0x000fc4000bf25270 */
[----:B------:R-:W-:Y:S01]  /*45a0*/  UISETP.NE.AND UP0, UPT, UR30, 0x1, UPT ;  /* 0x000000011e00788c */ /* 0x000fe2000bf05270 */
[----:B------:R-:W-:Y:S01]  /*45b0*/  UMOV UR23, URZ ;  /* 0x000000ff00177c82 */ /* 0x000fe20008000000 */
[----:B------:R-:W1:Y:S01]  /*45c0*/  LDCU UR48, c[0x0][0xaa0] ;  /* 0x00015400ff3077ac */ /* 0x000e620008000800 */
[----:B------:R-:W-:Y:S02]  /*45d0*/  UPLOP3.LUT UP4, UPT, UPT, UPT, UPT, 0x40, 0x4 ;  /* 0x000000000004789c */ /* 0x000fe40003f8e870 */
[----:B------:R-:W-:Y:S01]  /*45e0*/  UISETP.NE.AND UP6, UPT, UR39, 0x1, UPT ;  /* 0x000000012700788c */ /* 0x000fe2000bfc5270 */
[----:B------:R-:W3:Y:S01]  /*45f0*/  LDCU.64 UR18, c[0x0][0xc28] ;  /* 0x00018500ff1277ac */ /* 0x000ee20008000a00 */
[----:B--2---:R-:W-:Y:S02]  /*4600*/  UISETP.NE.AND UP2, UPT, UR4, 0x1, UPT ;  /* 0x000000010400788c */ /* 0x004fe4000bf45270 */
[----:B------:R-:W-:Y:S02]  /*4610*/  UPRMT UR36, URZ, 0x654, UR36 ;  /* 0x00000654ff247896 */ /* 0x000fe40008000024 */
[----:B------:R-:W-:-:S02]  /*4620*/  USHF.R.U32.HI UR38, URZ, UR29, UR38 ;  /* 0x0000001dff267299 */ /* 0x000fc40008011626 */
[----:B------:R-:W-:Y:S02]  /*4630*/  USHF.R.U32.HI UR37, URZ, UR47, UR37 ;  /* 0x0000002fff257299 */ /* 0x000fe40008011625 */
[----:B------:R-:W-:Y:S02]  /*4640*/  UISETP.NE.AND UP1, UPT, UR35, 0x1, UPT ;  /* 0x000000012300788c */ /* 0x000fe4000bf25270 */
[----:B------:R-:W-:Y:S01]  /*4650*/  UISETP.NE.AND UP0, UPT, UR42, 0x1, UPT ;  /* 0x000000012a00788c */ /* 0x000fe2000bf05270 */
[----:B------:R-:W-:-:S10]  /*4660*/  VOTEU.ANY UP5, P0 ;  /* 0x0000000000ff7886 */ /* 0x000fd400000a0100 */
.L_x_78:
[----:B------:R-:W-:Y:S04]  /*4670*/  SHF.L.U32 R4, R10, 0x1f, RZ ;  /* 0x0000001f0a047819 */ /* 0x000fe800000006ff */
[----:B--2---:R-:W2:Y:S02]  /*4680*/  SYNCS.PHASECHK.TRANS64.TRYWAIT P0, [UR24+0x110], R4 ;  /* 0x00011004ff0075a7 */ /* 0x004ea40008001118 */
[----:B--2---:R-:W-:Y:S05]  /*4690*/  @!P0 BRA `(.L_x_70) ;  /* 0x00000040000c8947 */ /* 0x004fea0003800000 */
.L_x_159:
[----:B--2---:R-:W2:Y:S01]  /*46a0*/  LDS.128 R4, [UR24+0x150] ;  /* 0x00015018ff047984 */ /* 0x004ea20008000c00 */
[----:B------:R-:W-:Y:S01]  /*46b0*/  UISETP.GE.AND UP0, UPT, UR39, 0x1, UPT ;  /* 0x000000012700788c */ /* 0x000fe2000bf06270 */
[----:B------:R-:W-:Y:S01]  /*46c0*/  @!PT LDS RZ, [RZ] ;  /* 0x00000000fffff984 */ /* 0x000fe20000000800 */
[----:B------:R-:W-:Y:S01]  /*46d0*/  @!PT LDS RZ, [RZ] ;  /* 0x00000000fffff984 */ /* 0x000fe20000000800 */
[----:B------:R-:W-:Y:S01]  /*46e0*/  @!PT LDS RZ, [RZ] ;  /* 0x00000000fffff984 */ /* 0x000fe20000000800 */
[----:B------:R-:W-:Y:S01]  /*46f0*/  @!PT LDS RZ, [RZ] ;  /* 0x00000000fffff984 */ /* 0x000fe20000000800 */
[----:B------:R4:W-:Y:S06]  /*4700*/  MEMBAR.ALL.CTA ;  /* 0x0000000000007992 */ /* 0x0009ec0000008000 */
[----:B----4-:R-:W4:Y:S02]  /*4710*/  FENCE.VIEW.ASYNC.S ;  /* 0x00000000000073c6 */ /* 0x010f240000000000 */
[----:B----4-:R-:W-:Y:S01]  /*4720*/  SYNCS.ARRIVE.TRANS64.RED.A1T0 RZ, [UR36], RZ ;  /* 0x000000ffffff79a7 */ /* 0x010fe20008100424 */
[----:B--2---:R-:W-:Y:S11]  /*4730*/  LOP3.LUT P0, RZ, R6, 0x1, RZ, 0xc0, !PT ;  /* 0x0000000106ff7812 */ /* 0x004ff6000780c0ff */
[----:B------:R-:W-:Y:S02]  /*4740*/  @!UPT UIADD3 URZ, UPT, UPT, URZ, URZ, URZ ;  /* 0x000000fffffff290 */ /* 0x000fe4000fffe0ff */
[----:B------:R-:W-:Y:S01]  /*4750*/  VOTEU.ANY UP1, P0 ;  /* 0x0000000000ff7886 */ /* 0x000fe20000020100 */
[----:B------:R-:W-:Y:S11]  /*4760*/  PLOP3.LUT P0, PT, PT, PT, UP1, 0x80, 0x8 ;  /* 0x000000000008781c */ /* 0x000ff60003f0f018 */
[----:B------:R-:W-:Y:S02]  /*4770*/  @!UPT UIADD3 URZ, UPT, UPT, URZ, URZ, URZ ;  /* 0x000000fffffff290 */ /* 0x000fe4000fffe0ff */
[----:B------:R-:W-:Y:S02]  /*4780*/  @P0 MOV R8, R4 ;  /* 0x0000000400080202 */ /* 0x000fe40000000f00 */
[----:B------:R-:W-:Y:S02]  /*4790*/  @P0 LOP3.LUT R0, R5, 0xffff, RZ, 0xc0, !PT ;  /* 0x0000ffff05000812 */ /* 0x000fe400078ec0ff */
[----:B------:R-:W-:Y:S02]  /*47a0*/  @P0 R2UR UR5, R8 ;  /* 0x00000000080502ca */ /* 0x000fe400000e0000 */
[----:B------:R-:W-:Y:S11]  /*47b0*/  @P0 R2UR UR4, R0 ;  /* 0x00000000000402ca */ /* 0x000ff600000e0000 */
[----:B------:R-:W-:Y:S02]  /*47c0*/  @UP1 UMOV UR16, UR5 ;  /* 0x0000000500101c82 */ /* 0x000fe40008000000 */
[----:B------:R-:W-:Y:S01]  /*47d0*/  @UP1 UMOV UR15, UR4 ;  /* 0x00000004000f1c82 */ /* 0x000fe20008000000 */
[----:B------:R-:W-:Y:S05]  /*47e0*/  BRA.U !UP0, `(.L_x_71) ;  /* 0x0000000108b47547 */ /* 0x000fea000b800000 */
[----:B------:R-:W-:Y:S02]  /*47f0*/  UIMAD.WIDE.U32 UR8, UR15, UR31, URZ ;  /* 0x0000001f0f0872a5 */ /* 0x000fe4000f8e00ff */
[----:B------:R-:W-:Y:S02]  /*4800*/  UP2UR UR14, UPR, URZ, 0x2 ;  /* 0x00000002ff0e7883 */ /* 0x000fe40008000000 */
[----:B------:R-:W-:Y:S02]  /*4810*/  UISETP.NE.AND UP1, UPT, UR30, 0x1, UPT ;  /* 0x000000011e00788c */ /* 0x000fe4000bf25270 */
[----:B------:R-:W-:Y:S02]  /*4820*/  UIMAD.WIDE.U32 UR10, UR16, UR28, URZ ;  /* 0x0000001c100a72a5 */ /* 0x000fe4000f8e00ff */
[----:B------:R-:W-:Y:S02]  /*4830*/  USEL UR4, UR26, UR37, !UP1 ;  /* 0x000000251a047287 */ /* 0x000fe4000c800000 */
[----:B------:R-:W-:Y:S02]  /*4840*/  UISETP.NE.AND UP0, UPT, UR17, 0x1, UPT ;  /* 0x000000011100788c */ /* 0x000fe4000bf05270 */
[----:B---3--:R-:W-:Y:S02]  /*4850*/  UIMAD.WIDE.U32 UR12, UR4, UR18, URZ ;  /* 0x00000012040c72a5 */ /* 0x008fe4000f8e00ff */
[----:B------:R-:W-:Y:S01]  /*4860*/  USEL UR7, UR27, UR38, !UP0 ;  /* 0x000000261b077287 */ /* 0x000fe2000c000000 */
[----:B------:R-:W-:Y:S02]  /*4870*/  UMOV UR5, UR9 ;  /* 0x0000000900057c82 */ /* 0x000fe40008000000 */
[----:B------:R-:W-:Y:S02]  /*4880*/  USHF.R.U32.HI UR6, URZ, UR47, UR5 ;  /* 0x0000002fff067299 */ /* 0x000fe40008011605 */
[----:B------:R-:W-:Y:S02]  /*4890*/  UIMAD.WIDE.U32 UR20, UR7, UR18, URZ ;  /* 0x00000012071472a5 */ /* 0x000fe4000f8e00ff */
[----:B------:R-:W-:Y:S02]  /*48a0*/  USEL UR6, UR15, UR6, !UP1 ;  /* 0x000000060f067287 */ /* 0x000fe4000c800000 */
[----:B------:R-:W-:Y:S01]  /*48b0*/  UISETP.NE.AND UP1, UPT, UR14, URZ, UPT ;  /* 0x000000ff0e00728c */ /* 0x000fe2000bf25270 */
[----:B------:R-:W-:Y:S01]  /*48c0*/  UMOV UR5, UR11 ;  /* 0x0000000b00057c82 */ /* 0x000fe20008000000 */
[----:B------:R-:W-:Y:S02]  /*48d0*/  UIMAD.WIDE.U32 UR10, UR6, UR18, URZ ;  /* 0x00000012060a72a5 */ /* 0x000fe4000f8e00ff */
[----:B------:R-:W-:Y:S03]  /*48e0*/  USHF.R.U32.HI UR8, URZ, UR29, UR5 ;  /* 0x0000001dff087299 */ /* 0x000fe60008011605 */
[----:B------:R-:W-:Y:S02]  /*48f0*/  UMOV UR5, UR13 ;  /* 0x0000000d00057c82 */ /* 0x000fe40008000000 */
[----:B------:R-:W-:Y:S03]  /*4900*/  @UP6 USHF.R.U32.HI UR4, URZ, UR19, UR5 ;  /* 0x00000013ff046299 */ /* 0x000fe60008011605 */
[----:B------:R-:W-:Y:S01]  /*4910*/  UMOV UR5, UR21 ;  /* 0x0000001500057c82 */ /* 0x000fe20008000000 */
[----:B------:R-:W-:Y:S02]  /*4920*/  UIMAD UR4, UR39, UR4, URZ ;  /* 0x00000004270472a4 */ /* 0x000fe4000f8e02ff */
[----:B------:R-:W-:Y:S02]  /*4930*/  @UP6 USHF.R.U32.HI UR7, URZ, UR19, UR5 ;  /* 0x00000013ff076299 */ /* 0x000fe40008011605 */
[----:B------:R-:W-:Y:S02]  /*4940*/  USEL UR5, UR16, UR8, !UP0 ;  /* 0x0000000810057287 */ /* 0x000fe4000c000000 */
[----:B------:R-:W-:Y:S02]  /*4950*/  UIMAD UR8, UR39, UR7, URZ ;  /* 0x00000007270872a4 */ /* 0x000fe4000f8e02ff */
[----:B------:R-:W-:Y:S03]  /*4960*/  UISETP.GE.AND UP0, UPT, UR6, UR4, UPT ;  /* 0x000000040600728c */ /* 0x000fe6000bf06270 */
[----:B------:R-:W-:Y:S01]  /*4970*/  UMOV UR4, UR11 ;  /* 0x0000000b00047c82 */ /* 0x000fe20008000000 */
[----:B------:R-:W-:Y:S02]  /*4980*/  UISETP.GE.OR UP0, UPT, UR5, UR8, UP0 ;  /* 0x000000080500728c */ /* 0x000fe40008706670 */
[----:B------:R-:W-:Y:S02]  /*4990*/  USHF.R.U32.HI UR4, URZ, UR19, UR4 ;  /* 0x00000013ff047299 */ /* 0x000fe40008011604 */
[----:B------:R-:W-:Y:S02]  /*49a0*/  UIMAD.WIDE.U32 UR8, UR5, UR18, URZ ;  /* 0x00000012050872a5 */ /* 0x000fe4000f8e00ff */
[----:B------:R-:W-:Y:S04]  /*49b0*/  USEL UR10, UR6, UR4, !UP6 ;  /* 0x00000004060a7287 */ /* 0x000fe8000f000000 */
[----:B------:R-:W-:Y:S01]  /*49c0*/  UIADD3 UR11, UPT, UPT, -UR10, URZ, URZ ;  /* 0x000000ff0a0b7290 */ /* 0x000fe2000fffe1ff */
[----:B------:R-:W-:Y:S02]  /*49d0*/  @!UP0 UMOV UR4, UR9 ;  /* 0x0000000900048c82 */ /* 0x000fe40008000000 */
[----:B------:R-:W-:Y:S02]  /*49e0*/  @!UP0 USHF.R.U32.HI UR4, URZ, UR19, UR4 ;  /* 0x00000013ff048299 */ /* 0x000fe40008011604 */
[----:B------:R-:W-:Y:S02]  /*49f0*/  UIMAD UR8, UR39, UR11, UR6 ;  /* 0x0000000b270872a4 */ /* 0x000fe4000f8e0206 */
[----:B------:R-:W-:Y:S04]  /*4a00*/  @!UP0 USEL UR4, UR5, UR4, !UP6 ;  /* 0x0000000405048287 */ /* 0x000fe8000f000000 */
[----:B------:R-:W-:Y:S02]  /*4a10*/  @!UP0 UIMAD UR8, UR7, UR8, UR4 ;  /* 0x00000008070882a4 */ /* 0x000fe4000f8e0204 */
[----:B------:R-:W-:Y:S02]  /*4a20*/  @!UP0 UIADD3 UR9, UPT, UPT, UR10, -UR4, URZ ;  /* 0x800000040a098290 */ /* 0x000fe4000fffe0ff */
[----:B------:R-:W-:Y:S02]  /*4a30*/  UIADD3 UR4, UPT, UPT, -UR5, URZ, URZ ;  /* 0x000000ff05047290 */ /* 0x000fe4000fffe1ff */
[----:B------:R-:W-:Y:S02]  /*4a40*/  UIADD3 UR7, UPT, UPT, -UR6, URZ, URZ ;  /* 0x000000ff06077290 */ /* 0x000fe4000fffe1ff */
[----:B------:R-:W-:Y:S02]  /*4a50*/  @!UP0 UIMAD UR6, UR9, UR39, UR5 ;  /* 0x00000027090682a4 */ /* 0x000fe4000f8e0205 */
[----:B------:R-:W-:Y:S02]  /*4a60*/  UIMAD UR16, UR17, UR4, UR16 ;  /* 0x00000004111072a4 */ /* 0x000fe4000f8e0210 */
[----:B------:R-:W-:Y:S01]  /*4a70*/  UIMAD UR15, UR30, UR7, UR15 ;  /* 0x000000071e0f72a4 */ /* 0x000fe2000f8e020f */
[----:B------:R-:W-:Y:S02]  /*4a80*/  @!UP0 UMOV UR5, UR8 ;  /* 0x0000000800058c82 */ /* 0x000fe40008000000 */
[----:B------:R-:W-:Y:S02]  /*4a90*/  UIMAD UR16, UR5, UR17, UR16 ;  /* 0x00000011051072a4 */ /* 0x000fe4000f8e0210 */
[----:B------:R-:W-:Y:S11]  /*4aa0*/  UIMAD UR15, UR6, UR30, UR15 ;  /* 0x0000001e060f72a4 */ /* 0x000ff6000f8e020f */
[----:B------:R-:W-:Y:S01]  /*4ab0*/  @!UPT UIADD3 URZ, UPT, UPT, URZ, URZ, URZ ;  /* 0x000000fffffff290 */ /* 0x000fe2000fffe0ff */
.L_x_71:
[----:B------:R-:W2:Y:S01]  /*4ac0*/  @!UP2 LDCU.128 UR8, c[0x0][0xc10] ;  /* 0x00018200ff08a7ac */ /* 0x000ea20008000c00 */
[C---:B------:R-:W-:Y:S02]  /*4ad0*/  ISETP.NE.U32.AND P2, PT, R2.reuse, RZ, PT ;  /* 0x000000ff0200720c */ /* 0x040fe40003f45070 */
[----:B------:R-:W-:Y:S02]  /*4ae0*/  ISETP.NE.U32.AND P1, PT, R2, RZ, PT ;  /* 0x000000ff0200720c */ /* 0x000fe40003f25070 */
[C---:B------:R-:W-:Y:S02]  /*4af0*/  ISETP.NE.AND.EX P2, PT, R3.reuse, RZ, PT, P2 ;  /* 0x000000ff0300720c */ /* 0x040fe40003f45320 */
[----:B------:R-:W-:Y:S01]  /*4b00*/  ISETP.NE.AND.EX P1, PT, R3, RZ, PT, P1 ;  /* 0x000000ff0300720c */ /* 0x000fe20003f25310 */
[----:B------:R-:W4:Y:S01]  /*4b10*/  @!UP2 LDCU UR5, c[0x0][0xc0c] ;  /* 0x00018180ff05a7ac */ /* 0x000f220008000800 */
[----:B------:R-:W-:Y:S02]  /*4b20*/  USHF.L.U32 UR25, UR22, 0x6, URZ ;  /* 0x0000000616197899 */ /* 0x000fe400080006ff */
[----:B--2---:R-:W-:Y:S07]  /*4b30*/  UIMAD.WIDE.U32 UR6, UR16, UR8, URZ ;  /* 0x00000008100672a5 */ /* 0x004fee000f8e00ff */
[----:B------:R-:W-:Y:S01]  /*4b40*/  @!UP2 UMOV UR4, UR7 ;  /* 0x000000070004ac82 */ /* 0x000fe20008000000 */
[----:B----4-:R-:W-:Y:S02]  /*4b50*/  @!UP2 UISETP.NE.AND UP0, UPT, UR5, 0x1, UPT ;  /* 0x000000010500a88c */ /* 0x010fe4000bf05270 */
[----:B------:R-:W-:Y:S02]  /*4b60*/  @!UP2 USHF.R.U32.HI UR4, URZ, UR9, UR4 ;  /* 0x00000009ff04a299 */ /* 0x000fe40008011604 */
[----:B------:R-:W-:Y:S02]  /*4b70*/  UIMAD.WIDE.U32 UR6, UR15, UR11, URZ ;  /* 0x0000000b0f0672a5 */ /* 0x000fe4000f8e00ff */
[----:B------:R-:W-:Y:S02]  /*4b80*/  @!UP2 USEL UR8, UR16, UR4, !UP0 ;  /* 0x000000041008a287 */ /* 0x000fe4000c000000 */
[----:B------:R-:W-:Y:S03]  /*4b90*/  @!UP2 UISETP.NE.AND UP0, UPT, UR10, 0x1, UPT ;  /* 0x000000010a00a88c */ /* 0x000fe6000bf05270 */
[----:B------:R-:W-:Y:S02]  /*4ba0*/  @!UP2 UMOV UR6, UR7 ;  /* 0x000000070006ac82 */ /* 0x000fe40008000000 */
[----:B------:R-:W2:Y:S02]  /*4bb0*/  @!UP2 LDCU UR4, c[0x0][0xc20] ;  /* 0x00018400ff04a7ac */ /* 0x000ea40008000800 */
[----:B--2---:R-:W-:Y:S04]  /*4bc0*/  @!UP2 USHF.R.U32.HI UR6, URZ, UR4, UR6 ;  /* 0x00000004ff06a299 */ /* 0x004fe80008011606 */
[----:B------:R-:W-:Y:S04]  /*4bd0*/  @!UP2 USEL UR6, UR15, UR6, !UP0 ;  /* 0x000000060f06a287 */ /* 0x000fe8000c000000 */
[----:B------:R-:W-:Y:S02]  /*4be0*/  @!UP2 UIADD3 UR4, UPT, UPT, -UR8, UR6, URZ ;  /* 0x000000060804a290 */ /* 0x000fe4000fffe1ff */
[----:B------:R-:W-:Y:S02]  /*4bf0*/  @!UP2 UIADD3 UR6, UPT, UPT, UR8, -UR6, URZ ;  /* 0x800000060806a290 */ /* 0x000fe4000fffe0ff */
[----:B------:R-:W-:Y:S02]  /*4c00*/  @!UP2 UIMAD UR16, UR4, UR5, UR16 ;  /* 0x000000050410a2a4 */ /* 0x000fe4000f8e0210 */
[----:B------:R-:W-:Y:S01]  /*4c10*/  @!UP2 UIMAD UR15, UR6, UR10, UR15 ;  /* 0x0000000a060fa2a4 */ /* 0x000fe2000f8e020f */
[----:B------:R-:W-:Y:S11]  /*4c20*/  BRA.U UP4, `(.L_x_72) ;  /* 0x0000000104107547 */ /* 0x000ff6000b800000 */
[----:B------:R-:W-:Y:S04]  /*4c30*/  MOV R8, UR46 ;  /* 0x0000002e00087c02 */ /* 0x000fe80008000f00 */
[----:B------:R-:W-:Y:S04]  /*4c40*/  SHF.L.U32 R8, R8, 0x1f, RZ ;  /* 0x0000001f08087819 */ /* 0x000fe800000006ff */
[----:B------:R-:W2:Y:S02]  /*4c50*/  SYNCS.PHASECHK.TRANS64.TRYWAIT P3, [UR24+0x108], R8 ;  /* 0x00010808ff0075a7 */ /* 0x000ea40008061118 */
[----:B--2---:R-:W-:Y:S05]  /*4c60*/  @!P3 BRA `(.L_x_73) ;  /* 0x0000003800b0b947 */ /* 0x004fea0003800000 */
.L_x_72:
[----:B------:R-:W-:Y:S05]  /*4c70*/  @!P2 BRA `(.L_x_74) ;  /* 0x000000000030a947 */ /* 0x000fea0003800000 */
[----:B------:R-:W-:Y:S01]  /*4c80*/  UPLOP3.LUT UP3, UPT, UPT, UPT, UP5, 0x80, 0x8 ;  /* 0x000000000008789c */ /* 0x000fe20003f6f050 */
[----:B------:R-:W-:Y:S01]  /*4c90*/  HFMA2 R51, -RZ, RZ, 0, 5.9604644775390625e-08 ;  /* 0x00000001ff337431 */ /* 0x000fe200000001ff */
[----:B------:R-:W4:Y:S04]  /*4ca0*/  LDCU.64 UR4, c[0x0][0x358] ;  /* 0x00006b00ff0477ac */ /* 0x000f280008000a00 */
[----:B------:R-:W-:Y:S11]  /*4cb0*/  PLOP3.LUT P2, PT, PT, PT, UP3, 0x80, 0x8 ;  /* 0x000000000008781c */ /* 0x000ff60003f4f038 */
[----:B------:R-:W-:Y:S02]  /*4cc0*/  @!UPT UIADD3 URZ, UPT, UPT, URZ, URZ, URZ ;  /* 0x000000fffffff290 */ /* 0x000fe4000fffe0ff */
[----:B------:R-:W1:Y:S01]  /*4cd0*/  @P2 LDC.64 R14, c[0x0][0x988] ;  /* 0x00026200ff0e2b82 */ /* 0x000e620000000a00 */
[----:B--2---:R-:W-:Y:S04]  /*4ce0*/  @P2 IMAD R0, R16, R2, RZ ;  /* 0x0000000210002224 */ /* 0x004fe800078e02ff */
[----:B-1----:R-:W-:Y:S01]  /*4cf0*/  @P2 IMAD.WIDE R14, R0, 0x4, R14 ;  /* 0x00000004000e2825 */ /* 0x002fe200078e020e */
[----:B------:R-:W-:Y:S04]  /*4d00*/  MOV R0, 0x1 ;  /* 0x0000000100007802 */ /* 0x000fe80000000f00 */
[----:B----45:R4:W5:Y:S01]  /*4d10*/  @P2 LDG.E R26, desc[UR4][R14.64] ;  /* 0x000000040e1a2981 */ /* 0x030962000c1e1900 */
[----:B------:R-:W-:Y:S01]  /*4d20*/  @!P2 PRMT R51, R0, 0x7610, R51 ;  /* 0x000076100033a816 */ /* 0x000fe20000000033 */
[----:B----4-:R-:W1:Y:S06]  /*4d30*/  @!P2 LDC R26, c[0x0][0x980] ;  /* 0x00026000ff1aab82 */ /* 0x010e6c0000000800 */
.L_x_74:
[----:B-1---5:R-:W-:Y:S01]  /*4d40*/  @!P1 FSETP.EQ.AND P2, PT, R26, RZ, PT ;  /* 0x000000ff1a00920b */ /* 0x022fe20003f42000 */
[----:B------:R-:W-:Y:S01]  /*4d50*/  @!UPT UIADD3 URZ, UPT, UPT, URZ, URZ, URZ ;  /* 0x000000fffffff290 */ /* 0x000fe2000fffe0ff */
[----:B------:R-:W-:Y:S11]  /*4d60*/  @!P1 BRA `(.L_x_75) ;  /* 0x0000000000149947 */ /* 0x000ff60003800000 */
[----:B------:R-:W-:Y:S02]  /*4d70*/  LOP3.LUT P1, RZ, R51, 0xff, RZ, 0xc0, !PT ;  /* 0x000000ff33ff7812 */ /* 0x000fe4000782c0ff */
[----:B------:R-:W-:Y:S04]  /*4d80*/  PLOP3.LUT P2, PT, PT, PT, UP3, 0x80, 0x8 ;  /* 0x000000000008781c */ /* 0x000fe80003f4f038 */
[----:B------:R-:W-:Y:S07]  /*4d90*/  PLOP3.LUT P2, PT, P2, PT, PT, 0x8, 0x80 ;  /* 0x000000000080781c */ /* 0x000fee000174e170 */
[----:B------:R-:W-:Y:S11]  /*4da0*/  @P1 FSETP.EQ.AND P2, PT, R26, RZ, PT ;  /* 0x000000ff1a00120b */ /* 0x000ff60003f42000 */
[----:B------:R-:W-:Y:S02]  /*4db0*/  @!UPT UIADD3 URZ, UPT, UPT, URZ, URZ, URZ ;  /* 0x000000fffffff290 */ /* 0x000fe4000fffe0ff */
.L_x_75:
[----:B------:R-:W-:Y:S01]  /*4dc0*/  ULEA UR7, UR23, UR24, 0x3 ;  /* 0x0000001817077291 */ /* 0x000fe2000f8e18ff */
[----:B------:R-:W-:Y:S01]  /*4dd0*/  SHF.L.U32 R14, R11, 0x1f, RZ ;  /* 0x0000001f0b0e7819 */ /* 0x000fe200000006ff */
[----:B------:R-:W-:Y:S02]  /*4de0*/  USHF.L.U32 UR11, UR51, 0x6, URZ ;  /* 0x00000006330b7899 */ /* 0x000fe400080006ff */
[----:B------:R-:W-:Y:S02]  /*4df0*/  UISETP.NE.AND UP0, UPT, UR32, 0x1, UPT ;  /* 0x000000012000788c */ /* 0x000fe4000bf05270 */
[----:B------:R-:W-:Y:S01]  /*4e00*/  UIMAD.WIDE.U32 UR4, UR11, UR33, URZ ;  /* 0x000000210b0472a5 */ /* 0x000fe2000f8e00ff */
[----:B------:R-:W-:Y:S02]  /*4e10*/  ELECT P3, URZ, PT ;  /* 0x0000000000ff782f */ /* 0x000fe40003860000 */
[----:B------:R-:W1:Y:S02]  /*4e20*/  SYNCS.PHASECHK.TRANS64.TRYWAIT P1, [UR7+0xe8], R14 ;  /* 0x0000e80eff0075a7 */ /* 0x000e640008021107 */
[----:B------:R-:W-:Y:S02]  /*4e30*/  PLOP3.LUT P2, PT, P2, P3, PT, 0xf2, 0x2f ;  /* 0x00000000002f781c */ /* 0x000fe40001747e72 */
[----:B------:R-:W-:Y:S02]  /*4e40*/  UMOV UR4, UR5 ;  /* 0x0000000500047c82 */ /* 0x000fe40008000000 */
[----:B------:R-:W-:Y:S04]  /*4e50*/  USHF.R.U32.HI UR4, URZ, UR34, UR4 ;  /* 0x00000022ff047299 */ /* 0x000fe80008011604 */
[----:B------:R-:W-:Y:S02]  /*4e60*/  USEL UR12, UR11, UR4, !UP0 ;  /* 0x000000040b0c7287 */ /* 0x000fe4000c000000 */
[----:B------:R-:W-:Y:S02]  /*4e70*/  UISETP.NE.AND UP0, UPT, UR35, 0x1, UPT ;  /* 0x000000012300788c */ /* 0x000fe4000bf05270 */
[----:B------:R-:W-:Y:S02]  /*4e80*/  UIMAD.WIDE.U32 UR4, UR12, UR40, URZ ;  /* 0x000000280c0472a5 */ /* 0x000fe4000f8e00ff */
[----:B------:R-:W-:Y:S01]  /*4e90*/  UIADD3 UR6, UPT, UPT, -UR12, URZ, URZ ;  /* 0x000000ff0c067290 */ /* 0x000fe2000fffe1ff */
[----:B--2---:R-:W-:Y:S03]  /*4ea0*/  @!P2 IMAD.MOV.U32 R0, RZ, 0x20, RZ ;  /* 0x00000020ff00a824 */ /* 0x004fe600078e00ff */
[----:B------:R-:W-:Y:S01]  /*4eb0*/  UIMAD UR11, UR32, UR6, UR11 ;  /* 0x00000006200b72a4 */ /* 0x000fe2000f8e020b */
[----:B------:R-:W-:Y:S01]  /*4ec0*/  @!P2 IMAD.MOV.U32 R0, RZ, 0x400, R0 ;  /* 0x00000400ff00a824 */ /* 0x000fe200078e0000 */
[----:B------:R-:W-:Y:S02]  /*4ed0*/  UMOV UR4, UR5 ;  /* 0x0000000500047c82 */ /* 0x000fe40008000000 */
[----:B------:R-:W-:Y:S04]  /*4ee0*/  USHF.R.U32.HI UR4, URZ, UR41, UR4 ;  /* 0x00000029ff047299 */ /* 0x000fe80008011604 */
[----:B------:R-:W-:Y:S02]  /*4ef0*/  USEL UR13, UR12, UR4, !UP0 ;  /* 0x000000040c0d7287 */ /* 0x000fe4000c000000 */
[----:B------:R-:W-:Y:S02]  /*4f00*/  UISETP.NE.AND UP0, UPT, UR42, 0x1, UPT ;  /* 0x000000012a00788c */ /* 0x000fe4000bf05270 */
[----:B------:R-:W-:Y:S07]  /*4f10*/  UIMAD.WIDE.U32 UR4, UR13, UR43, URZ ;  /* 0x0000002b0d0472a5 */ /* 0x000fee000f8e00ff */
[----:B------:R-:W-:Y:S02]  /*4f20*/  UMOV UR4, UR5 ;  /* 0x0000000500047c82 */ /* 0x000fe40008000000 */
[----:B------:R-:W-:Y:S04]  /*4f30*/  USHF.R.U32.HI UR4, URZ, UR48, UR4 ;  /* 0x00000030ff047299 */ /* 0x000fe80008011604 */
[----:B------:R-:W-:Y:S02]  /*4f40*/  USEL UR14, UR13, UR4, !UP0 ;  /* 0x000000040d0e7287 */ /* 0x000fe4000c000000 */
[----:B------:R-:W-:Y:S02]  /*4f50*/  UIADD3 UR4, UPT, UPT, -UR13, URZ, URZ ;  /* 0x000000ff0d047290 */ /* 0x000fe4000fffe1ff */
[----:B------:R-:W-:Y:S02]  /*4f60*/  UIADD3 UR5, UPT, UPT, -UR14, URZ, URZ ;  /* 0x000000ff0e057290 */ /* 0x000fe4000fffe1ff */
[----:B------:R-:W-:Y:S02]  /*4f70*/  UIMAD UR12, UR35, UR4, UR12 ;  /* 0x00000004230c72a4 */ /* 0x000fe4000f8e020c */
[----:B------:R-:W-:Y:S01]  /*4f80*/  UIMAD UR13, UR42, UR5, UR13 ;  /* 0x000000052a0d72a4 */ /* 0x000fe2000f8e020d */
[----:B-1----:R-:W-:Y:S11]  /*4f90*/  @!P1 BRA `(.L_x_76) ;  /* 0x0000003400fc9947 */ /* 0x002ff60003800000 */
.L_x_162:
[----:B------:R-:W2:Y:S01]  /*4fa0*/  S2UR UR49, SR_CgaCtaId ;  /* 0x00000000003179c3 */ /* 0x000ea20000008800 */
[----:B------:R-:W-:Y:S01]  /*4fb0*/  @!P2 R2UR UR4, R0 ;  /* 0x000000000004a2ca */ /* 0x000fe200000e0000 */
[----:B------:R-:W-:Y:S01]  /*4fc0*/  VOTEU.ALL UP0, P2 ;  /* 0x0000000000ff7886 */ /* 0x000fe20001000000 */
[----:B-1----:R-:W-:Y:S02]  /*4fd0*/  @!P2 IADD3 R8, P1, PT, R12, 0x680, RZ ;  /* 0x000006800c08a810 */ /* 0x002fe40007f3e0ff */
[----:B------:R-:W-:Y:S02]  /*4fe0*/  @P0 SHF.R.U32.HI R16, RZ, 0x10, R5 ;  /* 0x00000010ff100819 */ /* 0x000fe40000011605 */
[----:B------:R-:W-:Y:S01]  /*4ff0*/  @!P2 R2UR UR6, R8 ;  /* 0x000000000806a2ca */ /* 0x000fe200000e0000 */
[----:B------:R-:W-:Y:S01]  /*5000*/  @!P2 IMAD.X R0, RZ, RZ, R13, P1 ;  /* 0x000000ffff00a224 */ /* 0x000fe200008e060d */
[----:B------:R-:W-:Y:S04]  /*5010*/  @!UP0 ULEA UR5, UR23, UR24, 0xc ;  /* 0x0000001817058291 */ /* 0x000fe8000f8e60ff */
[----:B------:R-:W-:Y:S02]  /*5020*/  @!UP0 UIADD3 UR8, UPT, UPT, UR5, 0x200, URZ ;  /* 0x0000020005088890 */ /* 0x000fe4000fffe0ff */
[----:B------:R-:W-:Y:S01]  /*5030*/  @!UP0 UPRMT UR22, UR4, 0x5410, URZ ;  /* 0x0000541004168896 */ /* 0x000fe200080000ff */
[----:B------:R-:W-:Y:S01]  /*5040*/  @!P2 R2UR UR4, R0 ;  /* 0x000000000004a2ca */ /* 0x000fe200000e0000 */
[----:B------:R-:W-:Y:S01]  /*5050*/  UIADD3 UR5, UPT, UPT, UR23, 0x1, URZ ;  /* 0x0000000117057890 */ /* 0x000fe2000fffe0ff */
[----:B------:R-:W-:Y:S02]  /*5060*/  @!P2 IMAD.MOV.U32 R0, RZ, RZ, 0x1000 ;  /* 0x00001000ff00a424 */ /* 0x000fe400078e00ff */
[----:B------:R-:W-:Y:S01]  /*5070*/  IMAD.U32 R14, RZ, RZ, UR6 ;  /* 0x00000006ff0e7e24 */ /* 0x000fe2000f8e00ff */
[----:B------:R-:W-:Y:S04]  /*5080*/  UISETP.NE.AND UP0, UPT, UR5, 0x3, UPT ;  /* 0x000000030500788c */ /* 0x000fe8000bf05270 */
[----:B------:R-:W-:Y:S01]  /*5090*/  @!P2 R2UR UR20, R14 ;  /* 0x000000000e14a2ca */ /* 0x000fe200000e0000 */
[----:B------:R-:W-:Y:S02]  /*50a0*/  USEL UR5, UR5, URZ, UP0 ;  /* 0x000000ff05057287 */ /* 0x000fe40008000000 */
[----:B------:R-:W-:Y:S01]  /*50b0*/  USEL UR23, URZ, 0x1, UP0 ;  /* 0x00000001ff177887 */ /* 0x000fe20008000000 */
[----:B------:R-:W-:Y:S01]  /*50c0*/  IMAD.U32 R15, RZ, RZ, UR4 ;  /* 0x00000004ff0f7e24 */ /* 0x000fe2000f8e00ff */
[----:B------:R-:W-:Y:S01]  /*50d0*/  UIADD3 UR4, UPT, UPT, UR7, 0xd0, URZ ;  /* 0x000000d007047890 */ /* 0x000fe2000fffe0ff */
[----:B------:R-:W-:Y:S03]  /*50e0*/  VOTEU.ALL UP0, P2 ;  /* 0x0000000000ff7886 */ /* 0x000fe60001000000 */
[----:B------:R-:W-:Y:S01]  /*50f0*/  @!P2 R2UR UR21, R15 ;  /* 0x000000000f15a2ca */ /* 0x000fe200000e0000 */
[----:B--2---:R-:W-:Y:S01]  /*5100*/  UPRMT UR6, UR49, 0x654, UR4 ;  /* 0x0000065431067896 */ /* 0x004fe20008000004 */
[----:B------:R-:W-:Y:S01]  /*5110*/  LOP3.LUT R11, R11, UR23, RZ, 0x3c, !PT ;  /* 0x000000170b0b7c12 */ /* 0x000fe2000f8e3cff */
[----:B------:R-:W-:Y:S01]  /*5120*/  @!UP0 UMOV UR9, UR4 ;  /* 0x0000000400098c82 */ /* 0x000fe20008000000 */
[----:B------:R-:W-:Y:S01]  /*5130*/  @!UP0 UMOV UR10, UR25 ;  /* 0x00000019000a8c82 */ /* 0x000fe20008000000 */
[----:B------:R-:W-:Y:S01]  /*5140*/  ULEA UR4, UR5, UR24, 0x3 ;  /* 0x0000001805047291 */ /* 0x000fe2000f8e18ff */
[----:B------:R-:W-:Y:S07]  /*5150*/  SHF.L.U32 R8, R11, 0x1f, RZ ;  /* 0x0000001f0b087819 */ /* 0x000fee00000006ff */
[----:B------:R1:W-:Y:S01]  /*5160*/  @!UP0 UTMALDG.5D.IM2COL [UR8], [UR20], UR22 ;  /* 0x00000008140083b4 */ /* 0x0003e20008060016 */
[----:B------:R1:W-:Y:S01]  /*5170*/  @!P2 SYNCS.ARRIVE.TRANS64.RED.A0TR RZ, [UR7+0xd0], R0 ;  /* 0x0000d000ffffa9a7 */ /* 0x0003e20008300407 */
[----:B------:R-:W-:Y:S01]  /*5180*/  SYNCS.ARRIVE.TRANS64.RED.A1T0 RZ, [UR6], RZ ;  /* 0x000000ffffff79a7 */ /* 0x000fe20008100406 */
[----:B------:R-:W2:Y:S02]  /*5190*/  SYNCS.PHASECHK.TRANS64.TRYWAIT P1, [UR4+0xe8], R8 ;  /* 0x0000e808ff0075a7 */ /* 0x000ea40008021104 */
[----:B-12---:R-:W-:Y:S05]  /*51a0*/  @!P1 BRA `(.L_x_77) ;  /* 0x0000003400909947 */ /* 0x006fea0003800000 */
.L_x_164:
[----:B------:R-:W2:Y:S01]  /*51b0*/  S2UR UR21, SR_CgaCtaId ;  /* 0x00000000001579c3 */ /* 0x000ea20000008800 */
[----:B------:R-:W-:Y:S01]  /*51c0*/  UIADD3 UR6, UPT, UPT, UR5, 0x1, URZ ;  /* 0x0000000105067890 */ /* 0x000fe2000fffe0ff */
[----:B-1----:R-:W-:Y:S01]  /*51d0*/  @!P2 IMAD.MOV.U32 R0, RZ, 0x20, RZ ;  /* 0x00000020ff00a824 */ /* 0x002fe200078e00ff */
[----:B------:R-:W-:Y:S01]  /*51e0*/  UIADD3 UR22, UPT, UPT, UR15, UR45, URZ ;  /* 0x0000002d0f167290 */ /* 0x000fe2000fffe0ff */
[----:B------:R-:W-:Y:S01]  /*51f0*/  @!P2 IADD3 R4, P1, PT, R12, 0x680, RZ ;  /* 0x000006800c04a810 */ /* 0x000fe20007f3e0ff */
[----:B------:R-:W-:Y:S01]  /*5200*/  UISETP.NE.AND UP0, UPT, UR6, 0x3, UPT ;  /* 0x000000030600788c */ /* 0x000fe2000bf05270 */
[----:B------:R-:W-:Y:S01]  /*5210*/  @!P2 IMAD.MOV.U32 R0, RZ, 0x400, R0 ;  /* 0x00000400ff00a824 */ /* 0x000fe200078e0000 */
[----:B------:R-:W-:Y:S01]  /*5220*/  LOP3.LUT R10, R10, 0x1, RZ, 0x3c, !PT ;  /* 0x000000010a0a7812 */ /* 0x000fe200078e3cff */
[----:B------:R-:W-:Y:S02]  /*5230*/  UIADD3 UR51, UPT, UPT, UR16, UR44, URZ ;  /* 0x0000002c10337290 */ /* 0x000fe4000fffe0ff */
[----:B------:R-:W-:Y:S01]  /*5240*/  USEL UR23, UR6, URZ, UP0 ;  /* 0x000000ff06177287 */ /* 0x000fe20008000000 */
[----:B------:R-:W-:Y:S01]  /*5250*/  @!P2 R2UR UR6, R0 ;  /* 0x000000000006a2ca */ /* 0x000fe200000e0000 */
[----:B------:R-:W-:Y:S01]  /*5260*/  @!P2 IMAD.X R0, RZ, RZ, R13, P1 ;  /* 0x000000ffff00a224 */ /* 0x000fe200008e060d */
[----:B------:R-:W-:Y:S01]  /*5270*/  PLOP3.LUT P0, PT, PT, PT, UP0, 0x80, 0x8 ;  /* 0x000000000008781c */ /* 0x000fe20003f0f008 */
[----:B------:R-:W-:Y:S01]  /*5280*/  UPLOP3.LUT UP4, UPT, UPT, UPT, UPT, 0x80, 0x8 ;  /* 0x000000000008789c */ /* 0x000fe20003f8f070 */
[----:B------:R-:W-:Y:S05]  /*5290*/  VOTEU.ALL UP0, P2 ;  /* 0x0000000000ff7886 */ /* 0x000fea0001000000 */
[----:B------:R-:W-:Y:S02]  /*52a0*/  @!UP0 ULEA UR5, UR5, UR24, 0xc ;  /* 0x0000001805058291 */ /* 0x000fe4000f8e60ff */
[----:B------:R-:W-:Y:S02]  /*52b0*/  @!UP0 UIADD3 UR10, UPT, UPT, UR25, 0x20, URZ ;  /* 0x00000020190a8890 */ /* 0x000fe4000fffe0ff */
[----:B------:R-:W-:Y:S02]  /*52c0*/  @!UP0 UIADD3 UR8, UPT, UPT, UR5, 0x200, URZ ;  /* 0x0000020005088890 */ /* 0x000fe4000fffe0ff */
[----:B------:R-:W-:Y:S01]  /*52d0*/  @!UP0 UPRMT UR20, UR6, 0x5410, URZ ;  /* 0x0000541006148896 */ /* 0x000fe200080000ff */
[----:B------:R-:W-:Y:S01]  /*52e0*/  @!P2 R2UR UR6, R4 ;  /* 0x000000000406a2ca */ /* 0x000fe200000e0000 */
[----:B------:R-:W-:Y:S01]  /*52f0*/  VOTEU.ALL UP0, P2 ;  /* 0x0000000000ff7886 */ /* 0x000fe20001000000 */
[----:B------:R-:W-:Y:S02]  /*5300*/  @!P2 R2UR UR5, R0 ;  /* 0x000000000005a2ca */ /* 0x000fe400000e0000 */
[----:B------:R-:W-:Y:S04]  /*5310*/  SEL R0, RZ, 0x1, P0 ;  /* 0x00000001ff007807 */ /* 0x000fe80000000000 */
[----:B------:R-:W-:Y:S05]  /*5320*/  LOP3.LUT R11, R11, R0, RZ, 0x3c, !PT ;  /* 0x000000000b0b7212 */ /* 0x000fea00078e3cff */
[----:B------:R-:W-:Y:S02]  /*5330*/  IMAD.U32 R4, RZ, RZ, UR6 ;  /* 0x00000006ff047e24 */ /* 0x000fe4000f8e00ff */
[----:B------:R-:W-:Y:S01]  /*5340*/  IMAD.U32 R5, RZ, RZ, UR5 ;  /* 0x00000005ff057e24 */ /* 0x000fe2000f8e00ff */
[----:B------:R-:W-:Y:S02]  /*5350*/  UIADD3 UR5, UPT, UPT, UR4, 0xd0, URZ ;  /* 0x000000d004057890 */ /* 0x000fe4000fffe0ff */
[----:B------:R-:W-:Y:S02]  /*5360*/  @!P2 R2UR UR6, R4 ;  /* 0x000000000406a2ca */ /* 0x000fe400000e0000 */
[----:B------:R-:W-:Y:S03]  /*5370*/  @!P2 R2UR UR7, R5 ;  /* 0x000000000507a2ca */ /* 0x000fe600000e0000 */
[----:B------:R-:W-:Y:S01]  /*5380*/  @!UP0 UMOV UR9, UR5 ;  /* 0x0000000500098c82 */ /* 0x000fe20008000000 */
[----:B--2---:R-:W-:Y:S09]  /*5390*/  UPRMT UR5, UR21, 0x654, UR5 ;  /* 0x0000065415057896 */ /* 0x004ff20008000005 */
[----:B------:R2:W-:Y:S01]  /*53a0*/  @!UP0 UTMALDG.5D.IM2COL [UR8], [UR6], UR20 ;  /* 0x00000008060083b4 */ /* 0x0005e20008060014 */
[----:B------:R2:W-:Y:S01]  /*53b0*/  @!P2 SYNCS.ARRIVE.TRANS64.RED.A0TR RZ, [UR4+0xd0], R9 ;  /* 0x0000d009ffffa9a7 */ /* 0x0005e20008300404 */
[----:B------:R-:W-:Y:S01]  /*53c0*/  SYNCS.ARRIVE.TRANS64.RED.A1T0 RZ, [UR5], RZ ;  /* 0x000000ffffff79a7 */ /* 0x000fe20008100405 */
[----:B------:R-:W-:Y:S05]  /*53d0*/  BRA.U UP1, `(.L_x_78) ;  /* 0xfffffff101a47547 */ /* 0x000fea000b83ffff */
[----:B------:R-:W-:Y:S01]  /*53e0*/  UIADD3 UR5, UPT, UPT, UR24, 0xe8, URZ ;  /* 0x000000e818057890 */ /* 0x000fe2000fffe0ff */
[----:B------:R-:W-:-:S03]  /*53f0*/  SHF.L.U32 R2, R11, 0x1f, RZ ;  /* 0x0000001f0b027819 */ /* 0x000fc600000006ff */
[----:B------:R-:W-:-:S09]  /*5400*/  ULEA UR4, UR23, UR5, 0x3 ;  /* 0x0000000517047291 */ /* 0x000fd2000f8e18ff */
[----:B------:R-:W1:Y:S02]  /*5410*/  SYNCS.PHASECHK.TRANS64.TRYWAIT P0, [UR4], R2 ;  /* 0x00000002ff0075a7 */ /* 0x000e640008001104 */
[----:B-1----:R-:W-:Y:S05]  /*5420*/  @!P0 BRA `(.L_x_79) ;  /* 0x0000003400088947 */ /* 0x002fea0003800000 */
.L_x_166:
[----:B------:R-:W-:-:S04]  /*5430*/  UIADD3 UR4, UPT, UPT, UR23, 0x1, URZ ;  /* 0x0000000117047890 */ /* 0x000fc8000fffe0ff */
[----:B------:R-:W-:-:S04]  /*5440*/  UISETP.NE.AND UP0, UPT, UR4, 0x3, UPT ;  /* 0x000000030400788c */ /* 0x000fc8000bf05270 */
[----:B------:R-:W-:Y:S02]  /*5450*/  USEL UR4, UR4, URZ, UP0 ;  /* 0x000000ff04047287 */ /* 0x000fe40008000000 */
[----:B------:R-:W-:-:S04]  /*5460*/  PLOP3.LUT P0, PT, PT, PT, UP0, 0x80, 0x8 ;  /* 0x000000000008781c */ /* 0x000fc80003f0f008 */
[----:B-1----:R-:W-:Y:S01]  /*5470*/  SEL R2, RZ, 0x1, P0 ;  /* 0x00000001ff027807 */ /* 0x002fe20000000000 */
[----:B------:R-:W-:-:S03]  /*5480*/  IMAD.U32 R0, RZ, RZ, UR4 ;  /* 0x00000004ff007e24 */ /* 0x000fc6000f8e00ff */
[----:B------:R-:W-:Y:S01]  /*5490*/  LOP3.LUT R11, R11, R2, RZ, 0x3c, !PT ;  /* 0x000000020b0b7212 */ /* 0x000fe200078e3cff */
[C---:B------:R-:W-:Y:S01]  /*54a0*/  VIADD R4, R0.reuse, 0x1 ;  /* 0x0000000100047836 */ /* 0x040fe20000000000 */
[----:B------:R-:W-:Y:S02]  /*54b0*/  LEA R2, R0, UR5, 0x3 ;  /* 0x0000000500027c11 */ /* 0x000fe4000f8e18ff */
[----:B------:R-:W-:Y:S02]  /*54c0*/  SHF.L.U32 R3, R11, 0x1f, RZ ;  /* 0x0000001f0b037819 */ /* 0x000fe400000006ff */
[----:B------:R-:W-:Y:S02]  /*54d0*/  ISETP.NE.AND P0, PT, R4, 0x3, PT ;  /* 0x000000030400780c */ /* 0x000fe40003f05270 */
[----:B------:R-:W1:Y:S02]  /*54e0*/  SYNCS.PHASECHK.TRANS64.TRYWAIT P1, [R2+URZ], R3 ;  /* 0x00000003020075a7 */ /* 0x000e6400080211ff */
[----:B------:R-:W-:-:S02]  /*54f0*/  SEL R0, RZ, 0x1, P0 ;  /* 0x00000001ff007807 */ /* 0x000fc40000000000 */
[----:B------:R-:W-:Y:S02]  /*5500*/  SEL R4, R4, RZ, P0 ;  /* 0x000000ff04047207 */ /* 0x000fe40000000000 */
[----:B------:R-:W-:Y:S01]  /*5510*/  LOP3.LUT R0, R11, R0, RZ, 0x3c, !PT ;  /* 0x000000000b007212 */ /* 0x000fe200078e3cff */
[----:B-1----:R-:W-:Y:S06]  /*5520*/  @!P1 BRA `(.L_x_80) ;  /* 0x0000003000e09947 */ /* 0x002fec0003800000 */
.L_x_167:
[----:B------:R-:W-:Y:S02]  /*5530*/  LEA R4, R4, UR5, 0x3 ;  /* 0x0000000504047c11 */ /* 0x000fe4000f8e18ff */
[----:B------:R-:W-:-:S07]  /*5540*/  SHF.L.U32 R0, R0, 0x1f, RZ ;  /* 0x0000001f00007819 */ /* 0x000fce00000006ff */
.L_x_81:
[----:B----4-:R4:W1:Y:S02]  /*5550*/  SYNCS.PHASECHK.TRANS64.TRYWAIT P0, [R4+URZ], R0 ;  /* 0x00000000040075a7 */ /* 0x01086400080011ff */
[----:B-1----:R-:W-:Y:S05]  /*5560*/  @!P0 NANOSLEEP.SYNCS 0x989680 ;  /* 0x009896800000895d */ /* 0x002fea0003900000 */
[----:B------:R-:W1:Y:S02]  /*5570*/  @!P0 SYNCS.PHASECHK.TRANS64 P0, [R4+URZ], R0 ;  /* 0x00000000040085a7 */ /* 0x000e6400080010ff */
[----:B-123--:R-:W-:Y:S05]  /*5580*/  @P0 EXIT ;  /* 0x000000000000094d */ /* 0x00efea0003800000 */
[----:B------:R-:W-:Y:S05]  /*5590*/  BRA `(.L_x_81) ;  /* 0xfffffffc00ec7947 */ /* 0x000fea000383ffff */
.L_x_69:
[----:B------:R-:W-:-:S06]  /*55a0*/  UISETP.GE.AND UP0, UPT, UR15, 0x4, UPT ;  /* 0x000000040f00788c */ /* 0x000fcc000bf06270 */
[----:B------:R-:W-:-:S13]  /*55b0*/  PLOP3.LUT P0, PT, PT, PT, UP0, 0x80, 0x8 ;  /* 0x000000000008781c */ /* 0x000fda0003f0f008 */
[----:B-1----:R-:W-:Y:S05]  /*55c0*/  @!P0 EXIT ;  /* 0x000000000000894d */ /* 0x002fea0003800000 */
[----:B------:R-:W1:Y:S08]  /*55d0*/  S2UR UR4, SR_CgaCtaId ;  /* 0x00000000000479c3 */ /* 0x000e700000008800 */
[----:B------:R-:W-:Y:S01]  /*55e0*/  BAR.SYNC.DEFER_BLOCKING 0x6, 0xa0 ;  /* 0x0182800000007b1d */ /* 0x000fe20000010000 */
[----:B------:R-:W-:Y:S02]  /*55f0*/  IMAD.SHL.U32 R5, R50, 0x20, RZ ;  /* 0x0000002032057824 */ /* 0x000fe400078e00ff */
[----:B------:R-:W-:-:S02]  /*5600*/  HFMA2 R63, -RZ, RZ, 0, 9.5367431640625e-07 ;  /* 0x00000010ff3f7431 */ /* 0x000fc400000001ff */
[C---:B------:R-:W-:Y:S01]  /*5610*/  IMAD.SHL.U32 R4, R50.reuse, 0x4, RZ ;  /* 0x0000000432047824 */ /* 0x040fe200078e00ff */
[----:B------:R-:W-:Y:S01]  /*5620*/  SHF.R.U32.HI R6, RZ, 0x1, R50 ;  /* 0x00000001ff067819 */ /* 0x000fe20000011632 */
[C---:B------:R-:W-:Y:S01]  /*5630*/  IMAD.SHL.U32 R49, R50.reuse, 0x10, RZ ;  /* 0x0000001032317824 */ /* 0x040fe200078e00ff */
[----:B------:R-:W-:Y:S01]  /*5640*/  UMOV UR49, 0x400 ;  /* 0x0000040000317882 */ /* 0x000fe20000000000 */
[----:B------:R-:W-:Y:S01]  /*5650*/  LOP3.LUT R3, R5, 0xc0, RZ, 0xc0, !PT ;  /* 0x000000c005037812 */ /* 0x000fe200078ec0ff */
[----:B------:R-:W2:Y:S01]  /*5660*/  LDC.64 R40, c[0x0][0x988] ;  /* 0x00026200ff287b82 */ /* 0x000ea20000000a00 */
[----:B------:R-:W-:Y:S01]  /*5670*/  IMAD.U32 R23, R50, 0x10000, RZ ;  /* 0x0001000032177824 */ /* 0x000fe200078e00ff */
[----:B------:R-:W-:Y:S01]  /*5680*/  LOP3.LUT R49, R49, 0x600, RZ, 0xc0, !PT ;  /* 0x0000060031317812 */ /* 0x000fe200078ec0ff */
[----:B------:R-:W-:Y:S01]  /*5690*/  IMAD.MOV.U32 R48, RZ, RZ, 0x1 ;  /* 0x00000001ff307424 */ /* 0x000fe200078e00ff */
[----:B------:R-:W-:Y:S01]  /*56a0*/  LOP3.LUT R4, R3, 0x18, R4, 0xf8, !PT ;  /* 0x0000001803047812 */ /* 0x000fe200078ef804 */
[----:B------:R-:W-:Y:S01]  /*56b0*/  IMAD.MOV.U32 R22, RZ, RZ, RZ ;  /* 0x000000ffff167224 */ /* 0x000fe200078e00ff */
[----:B------:R-:W-:-:S02]  /*56c0*/  LOP3.LUT R49, R49, 0x20, R5, 0xf8, !PT ;  /* 0x0000002031317812 */ /* 0x000fc400078ef805 */
[----:B------:R-:W-:Y:S01]  /*56d0*/  CS2R R46, SRZ ;  /* 0x00000000002e7805 */ /* 0x000fe2000001ff00 */
[----:B------:R-:W3:Y:S01]  /*56e0*/  LDC.64 R42, c[0x0][0x990] ;  /* 0x00026400ff2a7b82 */ /* 0x000ee20000000a00 */
[----:B------:R-:W-:Y:S01]  /*56f0*/  LOP3.LUT R4, R4, 0x8, R6, 0x78, !PT ;  /* 0x0000000804047812 */ /* 0x000fe200078e7806 */
[----:B------:R-:W4:Y:S01]  /*5700*/  LDCU UR55, c[0x0][0x370] ;  /* 0x00006e00ff3777ac */ /* 0x000f220008000800 */
[----:B------:R-:W-:Y:S02]  /*5710*/  LOP3.LUT R49, R49, 0x100, R5, 0xf8, !PT ;  /* 0x0000010031317812 */ /* 0x000fe400078ef805 */
[C---:B------:R-:W-:Y:S01]  /*5720*/  LOP3.LUT P0, RZ, R50.reuse, 0x4, RZ, 0xc0, !PT ;  /* 0x0000000432ff7812 */ /* 0x040fe2000780c0ff */
[----:B------:R-:W2:Y:S01]  /*5730*/  LDCU UR48, c[0x0][0xc0c] ;  /* 0x00018180ff3077ac */ /* 0x000ea20008000800 */
[----:B------:R-:W-:Y:S02]  /*5740*/  LOP3.LUT R49, R49, R4, RZ, 0xfc, !PT ;  /* 0x0000000431317212 */ /* 0x000fe400078efcff */
[----:B------:R-:W-:Y:S01]  /*5750*/  LOP3.LUT R50, R50, 0x60, RZ, 0xc0, !PT ;  /* 0x0000006032327812 */ /* 0x000fe200078ec0ff */
[----:B-1----:R-:W-:Y:S01]  /*5760*/  ULEA UR49, UR4, UR49, 0x18 ;  /* 0x0000003104317291 */ /* 0x002fe2000f8ec0ff */
[----:B------:R-:W-:Y:S01]  /*5770*/  LOP3.LUT R23, R23, 0x600000, RZ, 0xc0, !PT ;  /* 0x0060000017177812 */ /* 0x000fe200078ec0ff */
[----:B------:R-:W1:Y:S01]  /*5780*/  LDCU.64 UR4, c[0x0][0x988] ;  /* 0x00013100ff0477ac */ /* 0x000e620008000a00 */
[----:B------:R-:W-:Y:S01]  /*5790*/  SEL R63, R63, 0xfffffff0, !P0 ;  /* 0xfffffff03f3f7807 */ /* 0x000fe20004000000 */
[----:B------:R-:W2:Y:S05]  /*57a0*/  LDCU UR38, c[0x0][0xc30] ;  /* 0x00018600ff2677ac */ /* 0x000eaa0008000800 */
[----:B------:R-:W4:Y:S01]  /*57b0*/  LDS R2, [UR49+0x160] ;  /* 0x00016031ff027984 */ /* 0x000f220008000800 */
[----:B------:R-:W2:Y:S01]  /*57c0*/  LDCU.64 UR46, c[0x0][0xc28] ;  /* 0x00018500ff2e77ac */ /* 0x000ea20008000a00 */
[----:B------:R-:W2:Y:S01]  /*57d0*/  LDCU.64 UR62, c[0x0][0x9b0] ;  /* 0x00013600ff3e77ac */ /* 0x000ea20008000a00 */
[----:B------:R-:W2:Y:S01]  /*57e0*/  LDCU.128 UR56, c[0x0][0xc10] ;  /* 0x00018200ff3877ac */ /* 0x000ea20008000c00 */
[----:B-1----:R-:W-:-:S02]  /*57f0*/  IMAD.U32 R54, RZ, RZ, UR4 ;  /* 0x00000004ff367e24 */ /* 0x002fc4000f8e00ff */
[----:B------:R-:W-:Y:S01]  /*5800*/  IMAD.U32 R53, RZ, RZ, UR5 ;  /* 0x00000005ff357e24 */ /* 0x000fe2000f8e00ff */
[----:B------:R-:W1:Y:S01]  /*5810*/  LDCU.64 UR4, c[0x0][0x9a8] ;  /* 0x00013500ff0477ac */ /* 0x000e620008000a00 */
[----:B------:R-:W2:Y:S01]  /*5820*/  LDCU UR54, c[0x0][0x374] ;  /* 0x00006e80ff3677ac */ /* 0x000ea20008000800 */
[----:B------:R-:W-:Y:S01]  /*5830*/  UMOV UR50, URZ ;  /* 0x000000ff00327c82 */ /* 0x000fe20008000000 */
[----:B------:R-:W-:Y:S01]  /*5840*/  UIADD3 UR61, UPT, UPT, UR49, 0x200, URZ ;  /* 0x00000200313d7890 */ /* 0x000fe2000fffe0ff */
[----:B------:R-:W-:Y:S01]  /*5850*/  UMOV UR52, URZ ;  /* 0x000000ff00347c82 */ /* 0x000fe20008000000 */
[----:B------:R-:W-:Y:S01]  /*5860*/  UMOV UR53, URZ ;  /* 0x000000ff00357c82 */ /* 0x000fe20008000000 */
[----:B-1----:R-:W-:Y:S02]  /*5870*/  IMAD.U32 R56, RZ, RZ, UR4 ;  /* 0x00000004ff387e24 */ /* 0x002fe4000f8e00ff */
[----:B------:R-:W-:Y:S01]  /*5880*/  IMAD.U32 R55, RZ, RZ, UR5 ;  /* 0x00000005ff377e24 */ /* 0x000fe2000f8e00ff */
[----:B------:R-:W1:Y:S01]  /*5890*/  LDCU.128 UR4, c[0x0][0xb80] ;  /* 0x00017000ff0477ac */ /* 0x000e620008000c00 */
[C---:B----4-:R-:W-:Y:S01]  /*58a0*/  VIADD R3, R2.reuse, 0x40 ;  /* 0x0000004002037836 */ /* 0x050fe20000000000 */
[----:B------:R-:W-:-:S04]  /*58b0*/  LOP3.LUT R2, R2, 0xffff, RZ, 0xc0, !PT ;  /* 0x0000ffff02027812 */ /* 0x000fc800078ec0ff */
[----:B------:R-:W-:-:S05]  /*58c0*/  LOP3.LUT R3, R3, 0xffff, RZ, 0xc0, !PT ;  /* 0x0000ffff03037812 */ /* 0x000fca00078ec0ff */
[----:B------:R4:W-:Y:S01]  /*58d0*/  STL.64 [R1], R2 ;  /* 0x0000000201007387 */ /* 0x0009e20000100a00 */
[----:B-1----:R-:W-:Y:S01]  /*58e0*/  MOV R60, UR4 ;  /* 0x00000004003c7c02 */ /* 0x002fe20008000f00 */
[----:B------:R-:W-:Y:S02]  /*58f0*/  IMAD.U32 R59, RZ, RZ, UR5 ;  /* 0x00000005ff3b7e24 */ /* 0x000fe4000f8e00ff */
[----:B------:R-:W-:Y:S02]  /*5900*/  IMAD.U32 R58, RZ, RZ, UR6 ;  /* 0x00000006ff3a7e24 */ /* 0x000fe4000f8e00ff */
[----:B--23--:R-:W-:-:S07]  /*5910*/  IMAD.U32 R57, RZ, RZ, UR7 ;  /* 0x00000007ff397e24 */ /* 0x00cfce000f8e00ff */
.L_x_112:
[----:B----4-:R-:W-:Y:S04]  /*5920*/  SHF.L.U32 R2, R46, 0x1f, RZ ;  /* 0x0000001f2e027819 */ /* 0x010fe800000006ff */
[----:B------:R-:W1:Y:S02]  /*5930*/  SYNCS.PHASECHK.TRANS64.TRYWAIT P0, [UR49+0x110], R2 ;  /* 0x00011002ff0075a7 */ /* 0x000e640008001131 */
[----:B-1----:R-:W-:Y:S05]  /*5940*/  @!P0 BRA `(.L_x_82) ;  /* 0x0000002c00ec8947 */ /* 0x002fea0003800000 */
.L_x_169:
[----:B------:R-:W2:Y:S01]  /*5950*/  LDS.128 R4, [UR49+0x150] ;  /* 0x00015031ff047984 */ /* 0x000ea20008000c00 */
[----:B------:R-:W-:Y:S01]  /*5960*/  UIADD3 UR4, UPT, UPT, UR49, 0x118, URZ ;  /* 0x0000011831047890 */ /* 0x000fe2000fffe0ff */
[----:B-1----:R-:W-:Y:S01]  /*5970*/  IMAD R2, R22, 0x4, R1 ;  /* 0x0000000416027824 */ /* 0x002fe200078e0201 */
[----:B------:R-:W-:Y:S01]  /*5980*/  UISETP.GE.AND UP0, UPT, UR39, 0x1, UPT ;  /* 0x000000012700788c */ /* 0x000fe2000bf06270 */
[----:B------:R-:W-:Y:S01]  /*5990*/  @!PT LDS RZ, [RZ] ;  /* 0x00000000fffff984 */ /* 0x000fe20000000800 */
[----:B------:R-:W-:Y:S01]  /*59a0*/  @!PT LDS RZ, [RZ] ;  /* 0x00000000fffff984 */ /* 0x000fe20000000800 */
[----:B------:R-:W-:Y:S01]  /*59b0*/  @!PT LDS RZ, [RZ] ;  /* 0x00000000fffff984 */ /* 0x000fe20000000800 */
[----:B------:R-:W-:Y:S01]  /*59c0*/  @!PT LDS RZ, [RZ] ;  /* 0x00000000fffff984 */ /* 0x000fe20000000800 */
[----:B------:R1:W-:Y:S06]  /*59d0*/  MEMBAR.ALL.CTA ;  /* 0x0000000000007992 */ /* 0x0003ec0000008000 */
[----:B-1----:R-:W1:Y:S01]  /*59e0*/  FENCE.VIEW.ASYNC.S ;  /* 0x00000000000073c6 */ /* 0x002e620000000000 */
[----:B------:R-:W-:Y:S09]  /*59f0*/  UPRMT UR4, URZ, 0x654, UR4 ;  /* 0x00000654ff047896 */ /* 0x000ff20008000004 */
[----:B-1----:R-:W-:Y:S01]  /*5a00*/  SYNCS.ARRIVE.TRANS64.RED.A1T0 RZ, [UR4], RZ ;  /* 0x000000ffffff79a7 */ /* 0x002fe20008100404 */
[----:B------:R-:W5:Y:S01]  /*5a10*/  LDL R2, [R2] ;  /* 0x0000000002027983 */ /* 0x000f620000100800 */
[----:B--2---:R-:W-:Y:S11]  /*5a20*/  LOP3.LUT P0, RZ, R6, 0x1, RZ, 0xc0, !PT ;  /* 0x0000000106ff7812 */ /* 0x004ff6000780c0ff */
[----:B------:R-:W-:Y:S02]  /*5a30*/  @!UPT UIADD3 URZ, UPT, UPT, URZ, URZ, URZ ;  /* 0x000000fffffff290 */ /* 0x000fe4000fffe0ff */
[----:B------:R-:W-:Y:S01]  /*5a40*/  VOTEU.ANY UP1, P0 ;  /* 0x0000000000ff7886 */ /* 0x000fe20000020100 */
[----:B------:R-:W-:Y:S01]  /*5a50*/  PLOP3.LUT P0, PT, PT, PT, UP1, 0x80, 0x8 ;  /* 0x000000000008781c */ /* 0x000fe20003f0f018 */
[----:B------:R-:W-:Y:S11]  /*5a60*/  UP2UR UR60, UPR, URZ, 0x2 ;  /* 0x00000002ff3c7883 */ /* 0x000ff60008000000 */
[----:B------:R-:W-:Y:S01]  /*5a70*/  @!UPT UIADD3 URZ, UPT, UPT, URZ, URZ, URZ ;  /* 0x000000fffffff290 */ /* 0x000fe2000fffe0ff */
[----:B------:R-:W-:Y:S02]  /*5a80*/  @P0 MOV R3, R4 ;  /* 0x0000000400030202 */ /* 0x000fe40000000f00 */
[----:B------:R-:W-:Y:S02]  /*5a90*/  @P0 LOP3.LUT R0, R5, 0xffff, RZ, 0xc0, !PT ;  /* 0x0000ffff05000812 */ /* 0x000fe400078ec0ff */
[----:B------:R-:W-:Y:S02]  /*5aa0*/  @P0 R2UR UR5, R3 ;  /* 0x00000000030502ca */ /* 0x000fe400000e0000 */
[----:B------:R-:W-:Y:S11]  /*5ab0*/  @P0 R2UR UR4, R0 ;  /* 0x00000000000402ca */ /* 0x000ff600000e0000 */
[----:B------:R-:W-:Y:S02]  /*5ac0*/  @UP1 UMOV UR37, UR5 ;  /* 0x0000000500251c82 */ /* 0x000fe40008000000 */
[----:B------:R-:W-:Y:S01]  /*5ad0*/  @UP1 UMOV UR36, UR4 ;  /* 0x0000000400241c82 */ /* 0x000fe20008000000 */
[----:B------:R-:W-:Y:S05]  /*5ae0*/  BRA.U !UP0, `(.L_x_83) ;  /* 0x0000000108cc7547 */ /* 0x000fea000b800000 */
[----:B------:R-:W1:Y:S01]  /*5af0*/  LDCU UR9, c[0x0][0xc20] ;  /* 0x00018400ff0977ac */ /* 0x000e620008000800 */
[----:B------:R-:W-:Y:S02]  /*5b00*/  UIMAD.WIDE.U32 UR4, UR54, UR59, URZ ;  /* 0x0000003b360472a5 */ /* 0x000fe4000f8e00ff */
[----:B------:R-:W-:Y:S02]  /*5b10*/  UIMAD.WIDE.U32 UR6, UR55, UR56, URZ ;  /* 0x00000038370672a5 */ /* 0x000fe4000f8e00ff */
[----:B------:R-:W-:Y:S02]  /*5b20*/  UIMAD.WIDE.U32 UR10, UR36, UR59, URZ ;  /* 0x0000003b240a72a5 */ /* 0x000fe4000f8e00ff */
[----:B------:R-:W-:Y:S02]  /*5b30*/  UISETP.NE.AND UP0, UPT, UR58, 0x1, UPT ;  /* 0x000000013a00788c */ /* 0x000fe4000bf05270 */
[----:B------:R-:W-:Y:S02]  /*5b40*/  UISETP.NE.AND UP1, UPT, UR48, 0x1, UPT ;  /* 0x000000013000788c */ /* 0x000fe4000bf25270 */
[----:B------:R-:W-:Y:S02]  /*5b50*/  UISETP.NE.AND UP2, UPT, UR39, 0x1, UPT ;  /* 0x000000012700788c */ /* 0x000fe4000bf45270 */
[----:B------:R-:W-:Y:S01]  /*5b60*/  UIMAD.WIDE.U32 UR12, UR37, UR56, URZ ;  /* 0x00000038250c72a5 */ /* 0x000fe2000f8e00ff */
[----:B------:R-:W-:Y:S01]  /*5b70*/  UMOV UR4, UR5 ;  /* 0x0000000500047c82 */ /* 0x000fe20008000000 */
[----:B------:R-:W-:Y:S01]  /*5b80*/  UMOV UR6, UR11 ;  /* 0x0000000b00067c82 */ /* 0x000fe20008000000 */
[----:B-1----:R-:W-:Y:S03]  /*5b90*/  USHF.R.U32.HI UR8, URZ, UR9, UR4 ;  /* 0x00000009ff087299 */ /* 0x002fe60008011604 */
[----:B------:R-:W-:Y:S02]  /*5ba0*/  UMOV UR4, UR7 ;  /* 0x0000000700047c82 */ /* 0x000fe40008000000 */
[----:B------:R-:W-:Y:S02]  /*5bb0*/  USHF.R.U32.HI UR5, URZ, UR57, UR4 ;  /* 0x00000039ff057299 */ /* 0x000fe40008011604 */
[----:B------:R-:W-:Y:S02]  /*5bc0*/  USEL UR4, UR54, UR8, !UP0 ;  /* 0x0000000836047287 */ /* 0x000fe4000c000000 */
[----:B------:R-:W-:Y:S02]  /*5bd0*/  USHF.R.U32.HI UR8, URZ, UR9, UR6 ;  /* 0x00000009ff087299 */ /* 0x000fe40008011606 */
[----:B------:R-:W-:Y:S02]  /*5be0*/  UIMAD.WIDE.U32 UR6, UR4, UR46, URZ ;  /* 0x0000002e040672a5 */ /* 0x000fe4000f8e00ff */
[----:B------:R-:W-:Y:S02]  /*5bf0*/  USEL UR9, UR55, UR5, !UP1 ;  /* 0x0000000537097287 */ /* 0x000fe4000c800000 */
[----:B------:R-:W-:Y:S02]  /*5c00*/  USEL UR8, UR36, UR8, !UP0 ;  /* 0x0000000824087287 */ /* 0x000fe4000c000000 */
[----:B------:R-:W-:Y:S01]  /*5c10*/  UIMAD.WIDE.U32 UR10, UR9, UR46, URZ ;  /* 0x0000002e090a72a5 */ /* 0x000fe2000f8e00ff */
[----:B------:R-:W-:Y:S01]  /*5c20*/  UMOV UR6, UR7 ;  /* 0x0000000700067c82 */ /* 0x000fe20008000000 */
[----:B------:R-:W-:Y:S01]  /*5c30*/  UMOV UR5, UR13 ;  /* 0x0000000d00057c82 */ /* 0x000fe20008000000 */
[----:B------:R-:W-:Y:S02]  /*5c40*/  @UP2 USHF.R.U32.HI UR4, URZ, UR47, UR6 ;  /* 0x0000002fff042299 */ /* 0x000fe40008011606 */
[----:B------:R-:W-:Y:S02]  /*5c50*/  USHF.R.U32.HI UR5, URZ, UR57, UR5 ;  /* 0x00000039ff057299 */ /* 0x000fe40008011605 */
[----:B------:R-:W-:Y:S02]  /*5c60*/  UIMAD UR4, UR39, UR4, URZ ;  /* 0x00000004270472a4 */ /* 0x000fe4000f8e02ff */
[----:B------:R-:W-:Y:S02]  /*5c70*/  USEL UR5, UR37, UR5, !UP1 ;  /* 0x0000000525057287 */ /* 0x000fe4000c800000 */
[----:B------:R-:W-:Y:S01]  /*5c80*/  UISETP.GE.AND UP0, UPT, UR8, UR4, UPT ;  /* 0x000000040800728c */ /* 0x000fe2000bf06270 */
[----:B------:R-:W-:Y:S01]  /*5c90*/  UMOV UR6, UR11 ;  /* 0x0000000b00067c82 */ /* 0x000fe20008000000 */
[----:B------:R-:W-:Y:S02]  /*5ca0*/  UIMAD.WIDE.U32 UR10, UR8, UR46, URZ ;  /* 0x0000002e080a72a5 */ /* 0x000fe4000f8e00ff */
[----:B------:R-:W-:Y:S04]  /*5cb0*/  @UP2 USHF.R.U32.HI UR9, URZ, UR47, UR6 ;  /* 0x0000002fff092299 */ /* 0x000fe80008011606 */
[----:B------:R-:W-:Y:S01]  /*5cc0*/  UIMAD UR6, UR39, UR9, URZ ;  /* 0x00000009270672a4 */ /* 0x000fe2000f8e02ff */
[----:B------:R-:W-:Y:S03]  /*5cd0*/  UMOV UR4, UR11 ;  /* 0x0000000b00047c82 */ /* 0x000fe60008000000 */
[----:B------:R-:W-:Y:S02]  /*5ce0*/  UISETP.GE.OR UP0, UPT, UR5, UR6, UP0 ;  /* 0x000000060500728c */ /* 0x000fe40008706670 */
[----:B------:R-:W-:Y:S02]  /*5cf0*/  USHF.R.U32.HI UR4, URZ, UR47, UR4 ;  /* 0x0000002fff047299 */ /* 0x000fe40008011604 */
[----:B------:R-:W-:Y:S02]  /*5d00*/  UIMAD.WIDE.U32 UR6, UR5, UR46, URZ ;  /* 0x0000002e050672a5 */ /* 0x000fe4000f8e00ff */
[----:B------:R-:W-:Y:S02]  /*5d10*/  USEL UR11, UR8, UR4, !UP2 ;  /* 0x00000004080b7287 */ /* 0x000fe4000d000000 */
[----:B------:R-:W-:Y:S02]  /*5d20*/  UIADD3 UR6, UPT, UPT, -UR5, URZ, URZ ;  /* 0x000000ff05067290 */ /* 0x000fe4000fffe1ff */
[----:B------:R-:W-:Y:S02]  /*5d30*/  UIADD3 UR10, UPT, UPT, -UR11, URZ, URZ ;  /* 0x000000ff0b0a7290 */ /* 0x000fe4000fffe1ff */
[----:B------:R-:W-:Y:S02]  /*5d40*/  UIMAD UR6, UR48, UR6, UR37 ;  /* 0x00000006300672a4 */ /* 0x000fe4000f8e0225 */
[----:B------:R-:W-:Y:S01]  /*5d50*/  UIMAD UR10, UR39, UR10, UR8 ;  /* 0x0000000a270a72a4 */ /* 0x000fe2000f8e0208 */
[----:B------:R-:W-:Y:S01]  /*5d60*/  @!UP0 UMOV UR4, UR7 ;  /* 0x0000000700048c82 */ /* 0x000fe20008000000 */
[----:B------:R-:W-:Y:S02]  /*5d70*/  UIADD3 UR7, UPT, UPT, -UR8, URZ, URZ ;  /* 0x000000ff08077290 */ /* 0x000fe4000fffe1ff */
[----:B------:R-:W-:Y:S04]  /*5d80*/  @!UP0 USHF.R.U32.HI UR4, URZ, UR47, UR4 ;  /* 0x0000002fff048299 */ /* 0x000fe80008011604 */
[----:B------:R-:W-:Y:S04]  /*5d90*/  @!UP0 USEL UR4, UR5, UR4, !UP2 ;  /* 0x0000000405048287 */ /* 0x000fe8000d000000 */
[----:B------:R-:W-:Y:S02]  /*5da0*/  @!UP0 UIMAD UR9, UR9, UR10, UR4 ;  /* 0x0000000a090982a4 */ /* 0x000fe4000f8e0204 */
[----:B------:R-:W-:Y:S02]  /*5db0*/  @!UP0 UIADD3 UR10, UPT, UPT, UR11, -UR4, URZ ;  /* 0x800000040b0a8290 */ /* 0x000fe4000fffe0ff */
[----:B------:R-:W-:Y:S02]  /*5dc0*/  UIMAD UR4, UR58, UR7, UR36 ;  /* 0x000000073a0472a4 */ /* 0x000fe4000f8e0224 */
[----:B------:R-:W-:Y:S03]  /*5dd0*/  @!UP0 UIMAD UR8, UR10, UR39, UR5 ;  /* 0x000000270a0882a4 */ /* 0x000fe6000f8e0205 */
[----:B------:R-:W-:Y:S02]  /*5de0*/  @!UP0 UMOV UR5, UR9 ;  /* 0x0000000900058c82 */ /* 0x000fe40008000000 */
[----:B------:R-:W-:Y:S02]  /*5df0*/  UIMAD UR37, UR5, UR48, UR6 ;  /* 0x00000030052572a4 */ /* 0x000fe4000f8e0206 */
[----:B------:R-:W-:Y:S11]  /*5e00*/  UIMAD UR36, UR8, UR58, UR4 ;  /* 0x0000003a082472a4 */ /* 0x000ff6000f8e0204 */
[----:B------:R-:W-:Y:S01]  /*5e10*/  @!UPT UIADD3 URZ, UPT, UPT, URZ, URZ, URZ ;  /* 0x000000fffffff290 */ /* 0x000fe2000fffe0ff */
.L_x_83:
[----:B------:R-:W-:Y:S01]  /*5e20*/  UISETP.NE.AND UP0, UPT, UR38, 0x1, UPT ;  /* 0x000000012600788c */ /* 0x000fe2000bf05270 */
[----:B------:R-:W-:Y:S01]  /*5e30*/  @P0 SHF.R.U32.HI R62, RZ, 0x10, R5 ;  /* 0x00000010ff3e0819 */ /* 0x000fe20000011605 */
[----:B------:R-:W-:Y:S09]  /*5e40*/  USHF.L.U32 UR41, UR22, 0x6, URZ ;  /* 0x0000000616297899 */ /* 0x000ff200080006ff */
[----:B------:R-:W1:Y:S01]  /*5e50*/  @!UP0 LDCU.128 UR12, c[0x0][0xc10] ;  /* 0x00018200ff0c87ac */ /* 0x000e620008000c00 */
[----:B------:R-:W2:Y:S01]  /*5e60*/  @!UP0 LDCU UR5, c[0x0][0xc0c] ;  /* 0x00018180ff0587ac */ /* 0x000ea20008000800 */
[----:B------:R-:W3:Y:S01]  /*5e70*/  @!UP0 LDCU UR10, c[0x0][0xc20] ;  /* 0x00018400ff0a87ac */ /* 0x000ee20008000800 */
[----:B-1----:R-:W-:Y:S02]  /*5e80*/  UIMAD.WIDE.U32 UR8, UR37, UR12, URZ ;  /* 0x0000000c250872a5 */ /* 0x002fe4000f8e00ff */
[----:B------:R-:W-:Y:S02]  /*5e90*/  UIMAD.WIDE.U32 UR6, UR36, UR15, URZ ;  /* 0x0000000f240672a5 */ /* 0x000fe4000f8e00ff */
[----:B------:R-:W-:Y:S03]  /*5ea0*/  @!UP0 UISETP.NE.AND UP1, UPT, UR14, 0x1, UPT ;  /* 0x000000010e00888c */ /* 0x000fe6000bf25270 */
[----:B------:R-:W-:Y:S01]  /*5eb0*/  @!UP0 UMOV UR4, UR9 ;  /* 0x0000000900048c82 */ /* 0x000fe20008000000 */
[----:B--2---:R-:W-:Y:S02]  /*5ec0*/  @!UP0 UISETP.NE.AND UP2, UPT, UR5, 0x1, UPT ;  /* 0x000000010500888c */ /* 0x004fe4000bf45270 */
[----:B------:R-:W-:Y:S01]  /*5ed0*/  @!UP0 USHF.R.U32.HI UR4, URZ, UR13, UR4 ;  /* 0x0000000dff048299 */ /* 0x000fe20008011604 */
[----:B------:R-:W-:Y:S02]  /*5ee0*/  @!UP0 UMOV UR6, UR7 ;  /* 0x0000000700068c82 */ /* 0x000fe40008000000 */
[----:B---3--:R-:W-:Y:S02]  /*5ef0*/  @!UP0 USHF.R.U32.HI UR6, URZ, UR10, UR6 ;  /* 0x0000000aff068299 */ /* 0x008fe40008011606 */
[----:B------:R-:W-:Y:S02]  /*5f00*/  @!UP0 USEL UR7, UR37, UR4, !UP2 ;  /* 0x0000000425078287 */ /* 0x000fe4000d000000 */
[----:B------:R-:W-:Y:S04]  /*5f10*/  @!UP0 USEL UR6, UR36, UR6, !UP1 ;  /* 0x0000000624068287 */ /* 0x000fe8000c800000 */
[----:B------:R-:W-:Y:S02]  /*5f20*/  @!UP0 UIADD3 UR4, UPT, UPT, -UR7, UR6, URZ ;  /* 0x0000000607048290 */ /* 0x000fe4000fffe1ff */
[----:B------:R-:W-:Y:S02]  /*5f30*/  @!UP0 UIADD3 UR6, UPT, UPT, UR7, -UR6, URZ ;  /* 0x8000000607068290 */ /* 0x000fe4000fffe0ff */
[----:B------:R-:W-:Y:S02]  /*5f40*/  @!UP0 UIMAD UR37, UR4, UR5, UR37 ;  /* 0x00000005042582a4 */ /* 0x000fe4000f8e0225 */
[----:B------:R-:W-:Y:S02]  /*5f50*/  @!UP0 UIMAD UR36, UR6, UR14, UR36 ;  /* 0x0000000e062482a4 */ /* 0x000fe4000f8e0224 */
[----:B------:R-:W-:Y:S09]  /*5f60*/  ULOP3.LUT UP0, URZ, UR61, 0x1b0, URZ, 0xc0, !UPT ;  /* 0x000001b03dff7892 */ /* 0x000ff2000f80c0ff */
[----:B------:R-:W-:Y:S05]  /*5f70*/  BRA.U !UP0, `(.L_x_84) ;  /* 0x00000001087c7547 */ /* 0x000fea000b800000 */
[----:B------:R-:W1:Y:S01]  /*5f80*/  LDCU.64 UR8, c[0x4][0x80] ;  /* 0x01001000ff0877ac */ /* 0x000e620008000a00 */
[----:B------:R-:W-:Y:S01]  /*5f90*/  MOV R17, 0x0 ;  /* 0x0000000000117802 */ /* 0x000fe20000000f00 */
[----:B------:R-:W-:Y:S02]  /*5fa0*/  HFMA2 R12, -RZ, RZ, 0, 5.9604644775390625e-08 ;  /* 0x00000001ff0c7431 */ /* 0x000fe400000001ff */
[----:B------:R-:W-:Y:S01]  /*5fb0*/  IMAD.MOV.U32 R8, RZ, RZ, 0x70 ;  /* 0x00000070ff087424 */ /* 0x000fe200078e00ff */
[----:B------:R2:W3:Y:S01]  /*5fc0*/  LDC.64 R14, c[0x4][R17] ;  /* 0x01000000110e7b82 */ /* 0x0004e20000000a00 */
[----:B------:R-:W4:Y:S01]  /*5fd0*/  LDCU.64 UR6, c[0x4][0x88] ;  /* 0x01001100ff0677ac */ /* 0x000f220008000a00 */
[----:B------:R-:W-:Y:S01]  /*5fe0*/  IMAD.MOV.U32 R13, RZ, RZ, RZ ;  /* 0x000000ffff0d7224 */ /* 0x000fe200078e00ff */
[----:B------:R-:W2:Y:S01]  /*5ff0*/  LDCU.64 UR4, c[0x4][0x8] ;  /* 0x01000100ff0477ac */ /* 0x000ea20008000a00 */
[----:B-1----:R-:W-:Y:S01]  /*6000*/  MOV R5, UR9 ;  /* 0x0000000900057c02 */ /* 0x002fe20008000f00 */
[----:B------:R-:W-:Y:S01]  /*6010*/  IMAD.U32 R4, RZ, RZ, UR8 ;  /* 0x00000008ff047e24 */ /* 0x000fe2000f8e00ff */
[----:B----4-:R-:W-:Y:S01]  /*6020*/  MOV R7, UR7 ;  /* 0x0000000700077c02 */ /* 0x010fe20008000f00 */
[----:B------:R-:W-:Y:S01]  /*6030*/  IMAD.U32 R6, RZ, RZ, UR6 ;  /* 0x00000006ff067e24 */ /* 0x000fe2000f8e00ff */
[----:B--2---:R-:W-:Y:S01]  /*6040*/  MOV R11, UR5 ;  /* 0x00000005000b7c02 */ /* 0x004fe20008000f00 */
[----:B------:R-:W-:Y:S02]  /*6050*/  IMAD.U32 R10, RZ, RZ, UR4 ;  /* 0x00000004ff0a7e24 */ /* 0x000fe4000f8e00ff */
[----:B------:R-:W-:Y:S07]  /*6060*/  LEPC R20, `(.L_x_85) ;  /* 0x000000001014794e */ /* 0x000fee0000000000 */
[----:B---3-5:R-:W-:Y:S05]  /*6070*/  CALL.ABS.NOINC R14 ;  /* 0x000000000e007343 */ /* 0x028fea0003c00000 */
.L_x_85:
[----:B------:R-:W1:Y:S01]  /*6080*/  LDCU.64 UR8, c[0x4][0x80] ;  /* 0x01001000ff0877ac */ /* 0x000e620008000a00 */
[----:B------:R2:W3:Y:S01]  /*6090*/  LDC.64 R14, c[0x4][R17] ;  /* 0x01000000110e7b82 */ /* 0x0004e20000000a00 */
[----:B------:R-:W-:Y:S02]  /*60a0*/  HFMA2 R12, -RZ, RZ, 0, 5.9604644775390625e-08 ;  /* 0x00000001ff0c7431 */ /* 0x000fe400000001ff */
[----:B------:R-:W-:Y:S02]  /*60b0*/  IMAD.MOV.U32 R8, RZ, RZ, 0x70 ;  /* 0x00000070ff087424 */ /* 0x000fe400078e00ff */
[----:B------:R-:W-:Y:S01]  /*60c0*/  IMAD.MOV.U32 R13, RZ, RZ, RZ ;  /* 0x000000ffff0d7224 */ /* 0x000fe200078e00ff */
[----:B------:R-:W4:Y:S01]  /*60d0*/  LDCU.64 UR6, c[0x4][0x88] ;  /* 0x01001100ff0677ac */ /* 0x000f220008000a00 */
[----:B------:R-:W5:Y:S01]  /*60e0*/  LDCU.64 UR4, c[0x4][0x8] ;  /* 0x01000100ff0477ac */ /* 0x000f620008000a00 */
[----:B-1----:R-:W-:Y:S02]  /*60f0*/  MOV R4, UR8 ;  /* 0x0000000800047c02 */ /* 0x002fe40008000f00 */
[----:B------:R-:W-:Y:S02]  /*6100*/  MOV R5, UR9 ;  /* 0x0000000900057c02 */ /* 0x000fe40008000f00 */
[----:B----4-:R-:W-:Y:S01]  /*6110*/  MOV R7, UR7 ;  /* 0x0000000700077c02 */ /* 0x010fe20008000f00 */
[----:B------:R-:W-:Y:S01]  /*6120*/  IMAD.U32 R6, RZ, RZ, UR6 ;  /* 0x00000006ff067e24 */ /* 0x000fe2000f8e00ff */
[----:B-----5:R-:W-:Y:S01]  /*6130*/  MOV R11, UR5 ;  /* 0x00000005000b7c02 */ /* 0x020fe20008000f00 */
[----:B--2---:R-:W-:Y:S02]  /*6140*/  IMAD.U32 R10, RZ, RZ, UR4 ;  /* 0x00000004ff0a7e24 */ /* 0x004fe4000f8e00ff */
[----:B------:R-:W-:Y:S07]  /*6150*/  LEPC R20, `(.L_x_84) ;  /* 0x000000001014794e */ /* 0x000fee0000000000 */
[----:B---3--:R-:W-:Y:S05]  /*6160*/  CALL.ABS.NOINC R14 ;  /* 0x000000000e007343 */ /* 0x008fea0003c00000 */
.L_x_84:
[----:B------:R-:W-:Y:S01]  /*6170*/  R2UR UR5, R54 ;  /* 0x00000000360572ca */ /* 0x000fe200000e0000 */
[----:B------:R-:W-:Y:S01]  /*6180*/  UISETP.NE.U32.AND UP0, UPT, UR62, URZ, UPT ;  /* 0x000000ff3e00728c */ /* 0x000fe2000bf05070 */
[----:B------:R-:W-:Y:S02]  /*6190*/  ISETP.NE.U32.AND P3, PT, R42, RZ, PT ;  /* 0x000000ff2a00720c */ /* 0x000fe40003f65070 */
[----:B------:R-:W-:Y:S01]  /*61a0*/  R2UR UR4, R53 ;  /* 0x00000000350472ca */ /* 0x000fe200000e0000 */
[----:B------:R-:W-:Y:S01]  /*61b0*/  UISETP.NE.AND.EX UP0, UPT, UR63, URZ, UPT, UP0 ;  /* 0x000000ff3f00728c */ /* 0x000fe2000bf05300 */
[----:B------:R-:W-:Y:S02]  /*61c0*/  ISETP.NE.AND.EX P3, PT, R43, RZ, PT, P3 ;  /* 0x000000ff2b00720c */ /* 0x000fe40003f65330 */
[----:B------:R-:W-:Y:S02]  /*61d0*/  ISETP.NE.AND P6, PT, R61, RZ, PT ;  /* 0x000000ff3d00720c */ /* 0x000fe40003fc5270 */
[----:B------:R-:W-:Y:S03]  /*61e0*/  PLOP3.LUT P0, PT, PT, PT, PT, 0x8, 0x80 ;  /* 0x000000000080781c */ /* 0x000fe60003f0e170 */
[----:B------:R-:W-:Y:S04]  /*61f0*/  ISETP.NE.U32.AND P1, PT, RZ, UR5, PT ;  /* 0x00000005ff007c0c */ /* 0x000fe8000bf25070 */
[----:B------:R-:W-:Y:S04]  /*6200*/  ISETP.NE.AND.EX P1, PT, RZ, UR4, PT, P1 ;  /* 0x00000004ff007c0c */ /* 0x000fe8000bf25310 */
[----:B------:R-:W-:Y:S01]  /*6210*/  @P6 PLOP3.LUT P0, PT, P3, PT, PT, 0x80, 0x8 ;  /* 0x000000000008681c */ /* 0x000fe20001f0f070 */
[----:B------:R-:W-:Y:S01]  /*6220*/  @!UPT UIADD3 URZ, UPT, UPT, URZ, URZ, URZ ;  /* 0x000000fffffff290 */ /* 0x000fe2000fffe0ff */
[----:B------:R-:W-:Y:S11]  /*6230*/  @!P3 BRA `(.L_x_86) ;  /* 0x000000000030b947 */ /* 0x000ff60003800000 */
[----:B------:R-:W-:Y:S01]  /*6240*/  ISETP.NE.U32.AND P2, PT, R40, RZ, PT ;  /* 0x000000ff2800720c */ /* 0x000fe20003f45070 */
[----:B------:R-:W1:Y:S01]  /*6250*/  LDCU.64 UR4, c[0x0][0x358] ;  /* 0x00006b00ff0477ac */ /* 0x000e620008000a00 */
[----:B------:R-:W-:Y:S02]  /*6260*/  IMAD.MOV.U32 R51, RZ, RZ, 0x1 ;  /* 0x00000001ff337424 */ /* 0x000fe400078e00ff */
[----:B------:R-:W-:Y:S11]  /*6270*/  ISETP.NE.AND.EX P2, PT, R41, RZ, PT, P2 ;  /* 0x000000ff2900720c */ /* 0x000ff60003f45320 */
[----:B------:R-:W-:Y:S02]  /*6280*/  @!UPT UIADD3 URZ, UPT, UPT, URZ, URZ, URZ ;  /* 0x000000fffffff290 */ /* 0x000fe4000fffe0ff */
[----:B------:R-:W2:Y:S01]  /*6290*/  @P2 LDC.64 R4, c[0x0][0x988] ;  /* 0x00026200ff042b82 */ /* 0x000ea20000000a00 */
[----:B------:R-:W-:Y:S04]  /*62a0*/  @P2 IMAD R0, R16, R42, RZ ;  /* 0x0000002a10002224 */ /* 0x000fe800078e02ff */
[----:B--2---:R-:W-:Y:S04]  /*62b0*/  @P2 IMAD.WIDE R4, R0, 0x4, R4 ;  /* 0x0000000400042825 */ /* 0x004fe800078e0204 */
[----:B------:R-:W-:Y:S01]  /*62c0*/  HFMA2 R0, -RZ, RZ, 0, 5.9604644775390625e-08 ;  /* 0x00000001ff007431 */ /* 0x000fe200000001ff */
[----:B-1---5:R1:W5:Y:S04]  /*62d0*/  @P2 LDG.E R26, desc[UR4][R4.64] ;  /* 0x00000004041a2981 */ /* 0x022368000c1e1900 */
[----:B------:R-:W-:Y:S01]  /*62e0*/  @!P2 PRMT R51, R0, 0x7610, R51 ;  /* 0x000076100033a816 */ /* 0x000fe20000000033 */
[----:B-1----:R-:W2:Y:S06]  /*62f0*/  @!P2 LDC R26, c[0x0][0x980] ;  /* 0x00026000ff1aab82 */ /* 0x002eac0000000800 */
.L_x_86:
[----:B------:R-:W-:Y:S05]  /*6300*/  BRA.U !UP0, `(.L_x_87) ;  /* 0x00000001082c7547 */ /* 0x000fea000b800000 */
[----:B------:R-:W-:Y:S02]  /*6310*/  R2UR UR5, R56 ;  /* 0x00000000380572ca */ /* 0x000fe400000e0000 */
[----:B------:R-:W-:Y:S11]  /*6320*/  R2UR UR4, R55 ;  /* 0x00000000370472ca */ /* 0x000ff600000e0000 */
[----:B------:R-:W-:Y:S04]  /*6330*/  ISETP.NE.U32.AND P2, PT, RZ, UR5, PT ;  /* 0x00000005ff007c0c */ /* 0x000fe8000bf45070 */
[----:B------:R-:W-:Y:S01]  /*6340*/  ISETP.NE.AND.EX P2, PT, RZ, UR4, PT, P2 ;  /* 0x00000004ff007c0c */ /* 0x000fe2000bf45320 */
[----:B------:R-:W1:Y:S11]  /*6350*/  LDCU.64 UR4, c[0x0][0x358] ;  /* 0x00006b00ff0477ac */ /* 0x000e760008000a00 */
[----:B------:R-:W-:Y:S01]  /*6360*/  @!UPT UIADD3 URZ, UPT, UPT, URZ, URZ, URZ ;  /* 0x000000fffffff290 */ /* 0x000fe2000fffe0ff */
[----:B------:R-:W3:Y:S01]  /*6370*/  @P2 LDC.64 R4, c[0x0][0x9a8] ;  /* 0x00026a00ff042b82 */ /* 0x000ee20000000a00 */
[----:B------:R-:W-:Y:S04]  /*6380*/  @P2 IMAD R0, R16, UR62, RZ ;  /* 0x0000003e10002c24 */ /* 0x000fe8000f8e02ff */
[----:B---3--:R-:W-:Y:S05]  /*6390*/  @P2 IMAD.WIDE R4, R0, 0x4, R4 ;  /* 0x0000000400042825 */ /* 0x008fea00078e0204 */
[----:B-1---5:R1:W5:Y:S02]  /*63a0*/  @P2 LDG.E R24, desc[UR4][R4.64] ;  /* 0x0000000404182981 */ /* 0x022364000c1e1900 */
[----:B-1----:R-:W3:Y:S02]  /*63b0*/  @!P2 LDC R24, c[0x0][0x9a0] ;  /* 0x00026800ff18ab82 */ /* 0x002ee40000000800 */
.L_x_87:
[----:B--2--5:R-:W-:Y:S01]  /*63c0*/  FSETP.NEU.AND P2, PT, R26, RZ, PT ;  /* 0x000000ff1a00720b */ /* 0x024fe20003f4d000 */
[----:B------:R-:W1:Y:S01]  /*63d0*/  LDCU.128 UR12, c[0x0][0xb90] ;  /* 0x00017200ff0c77ac */ /* 0x000e620008000c00 */
[----:B------:R-:W-:Y:S01]  /*63e0*/  SEL R4, RZ, 0xffffffff, P1 ;  /* 0xffffffffff047807 */ /* 0x000fe20000800000 */
[----:B------:R-:W-:Y:S01]  /*63f0*/  BSSY B1, `(.L_x_88) ;  /* 0x0000058000017945 */ /* 0x000fe20003800000 */
[----:B------:R-:W-:Y:S01]  /*6400*/  @P6 LOP3.LUT P1, RZ, R51, 0xff, RZ, 0xc0, !PT ;  /* 0x000000ff33ff6812 */ /* 0x000fe2000782c0ff */
[----:B------:R-:W-:Y:S01]  /*6410*/  IMAD.MOV.U32 R73, RZ, RZ, 0x1 ;  /* 0x00000001ff497424 */ /* 0x000fe200078e00ff */
[----:B------:R-:W-:Y:S01]  /*6420*/  @P6 SEL R0, RZ, 0xffffffff, P2 ;  /* 0xffffffffff006807 */ /* 0x000fe20001000000 */
[----:B------:R-:W-:Y:S01]  /*6430*/  IMAD.IADD R25, R23, 0x1, R2 ;  /* 0x0000000117197824 */ /* 0x000fe200078e0202 */
[----:B------:R-:W-:Y:S01]  /*6440*/  LOP3.LUT R71, R48, 0x1, RZ, 0x3c, !PT ;  /* 0x0000000130477812 */ /* 0x000fe200078e3cff */
[----:B------:R-:W2:Y:S01]  /*6450*/  LDCU UR11, c[0x0][0xba0] ;  /* 0x00017400ff0b77ac */ /* 0x000ea20008000800 */
[----:B------:R-:W-:Y:S01]  /*6460*/  @P0 SEL R0, R4, R0, !P1 ;  /* 0x0000000004000207 */ /* 0x000fe20004800000 */
[----:B------:R-:W-:Y:S01]  /*6470*/  IMAD.U32 R72, RZ, RZ, UR50 ;  /* 0x00000032ff487e24 */ /* 0x000fe2000f8e00ff */
[----:B------:R-:W-:Y:S01]  /*6480*/  LEA R27, R22, UR49, 0x3 ;  /* 0x00000031161b7c11 */ /* 0x000fe2000f8e18ff */
[----:B------:R-:W-:Y:S01]  /*6490*/  USHF.L.U32 UR8, UR51, 0x6, URZ ;  /* 0x0000000633087899 */ /* 0x000fe200080006ff */
[----:B------:R-:W-:Y:S02]  /*64a0*/  @P6 LOP3.LUT R0, R0, 0x1, RZ, 0xc0, !PT ;  /* 0x0000000100006812 */ /* 0x000fe400078ec0ff */
[----:B------:R-:W-:Y:S02]  /*64b0*/  CS2R R38, SRZ ;  /* 0x0000000000267805 */ /* 0x000fe4000001ff00 */
[----:B------:R-:W-:Y:S02]  /*64c0*/  R2UR UR4, R59 ;  /* 0x000000003b0472ca */ /* 0x000fe400000e0000 */
[----:B------:R-:W-:Y:S02]  /*64d0*/  CS2R R36, SRZ ;  /* 0x0000000000247805 */ /* 0x000fe4000001ff00 */
[----:B------:R-:W-:Y:S01]  /*64e0*/  ISETP.NE.U32.OR P5, PT, R0, 0x1, !P6 ;  /* 0x000000010000780c */ /* 0x000fe200077a5470 */
[----:B------:R-:W-:Y:S01]  /*64f0*/  IMAD.U32 R0, RZ, RZ, UR50 ;  /* 0x00000032ff007e24 */ /* 0x000fe2000f8e00ff */
[----:B------:R-:W-:Y:S01]  /*6500*/  R2UR UR6, R58 ;  /* 0x000000003a0672ca */ /* 0x000fe200000e0000 */
[----:B------:R-:W-:Y:S01]  /*6510*/  IMAD.U32 R67, RZ, RZ, UR8 ;  /* 0x00000008ff437e24 */ /* 0x000fe2000f8e00ff */
[----:B------:R-:W-:Y:S02]  /*6520*/  R2UR UR10, R60 ;  /* 0x000000003c0a72ca */ /* 0x000fe400000e0000 */
[----:B------:R-:W-:Y:S02]  /*6530*/  CS2R R30, SRZ ;  /* 0x00000000001e7805 */ /* 0x000fe4000001ff00 */
[----:B------:R-:W-:Y:S02]  /*6540*/  LEA R0, R0, UR49, 0x3 ;  /* 0x0000003100007c11 */ /* 0x000fe4000f8e18ff */
[----:B------:R-:W-:Y:S02]  /*6550*/  CS2R R28, SRZ ;  /* 0x00000000001c7805 */ /* 0x000fe4000001ff00 */
[----:B------:R-:W-:Y:S02]  /*6560*/  R2UR UR9, R57 ;  /* 0x00000000390972ca */ /* 0x000fe400000e0000 */
[----:B------:R-:W-:Y:S01]  /*6570*/  LOP3.LUT P4, R68, R51, 0xff, RZ, 0xc0, !PT ;  /* 0x000000ff33447812 */ /* 0x000fe2000788c0ff */
[----:B------:R-:W-:Y:S01]  /*6580*/  UIMAD.WIDE.U32 UR4, UR8, UR4, URZ ;  /* 0x00000004080472a5 */ /* 0x000fe2000f8e00ff */
[----:B------:R-:W-:Y:S02]  /*6590*/  SEL R5, RZ, 0xffffffff, P2 ;  /* 0xffffffffff057807 */ /* 0x000fe40001000000 */
[----:B------:R-:W-:Y:S01]  /*65a0*/  @P5 SHF.L.U32 R3, R71, 0x1f, RZ ;  /* 0x0000001f47035819 */ /* 0x000fe200000006ff */
[----:B------:R-:W-:Y:S01]  /*65b0*/  USHF.R.U32.HI UR5, URZ, UR6, UR5 ;  /* 0x00000006ff057299 */ /* 0x000fe20008011605 */
[----:B------:R-:W-:Y:S01]  /*65c0*/  @P3 SEL R5, R4, R5, !P4 ;  /* 0x0000000504053207 */ /* 0x000fe20006000000 */
[----:B------:R-:W-:Y:S01]  /*65d0*/  UISETP.NE.AND UP0, UPT, UR10, 0x1, UPT ;  /* 0x000000010a00788c */ /* 0x000fe2000bf05270 */
[----:B------:R4:W3:Y:S01]  /*65e0*/  @P5 SYNCS.PHASECHK.TRANS64.TRYWAIT P1, [R0+URZ+0xd0], R3 ;  /* 0x0000d003000055a7 */ /* 0x0008e200080211ff */
[----:B------:R-:W-:Y:S02]  /*65f0*/  P2R R69, PR, RZ, 0x20 ;  /* 0x00000020ff457803 */ /* 0x000fe40000000000 */
[----:B------:R-:W-:Y:S01]  /*6600*/  USEL UR5, UR8, UR5, !UP0 ;  /* 0x0000000508057287 */ /* 0x000fe2000c000000 */
[----:B------:R-:W-:Y:S01]  /*6610*/  LOP3.LUT R5, R5, 0x1, RZ, 0xc0, !PT ;  /* 0x0000000105057812 */ /* 0x000fe200078ec0ff */
[----:B------:R-:W-:Y:S04]  /*6620*/  UISETP.NE.AND UP0, UPT, UR9, 0x1, UPT ;  /* 0x000000010900788c */ /* 0x000fe8000bf05270 */
[----:B------:R-:W-:Y:S02]  /*6630*/  IMAD R7, RZ, RZ, -UR5 ;  /* 0x80000005ff077e24 */ /* 0x000fe4000f8e02ff */
[----:B------:R-:W-:Y:S02]  /*6640*/  IMAD.U32 R66, RZ, RZ, UR5 ;  /* 0x00000005ff427e24 */ /* 0x000fe4000f8e00ff */
[----:B------:R-:W-:Y:S01]  /*6650*/  IMAD R67, R7, UR10, R67 ;  /* 0x0000000a07437c24 */ /* 0x000fe2000f8e0243 */
[----:B----4-:R-:W-:Y:S04]  /*6660*/  SHF.L.U32 R3, R47, 0x1f, RZ ;  /* 0x0000001f2f037819 */ /* 0x010fe800000006ff */
[----:B------:R4:W4:Y:S01]  /*6670*/  SYNCS.PHASECHK.TRANS64.TRYWAIT P0, [R27+URZ+0x120], R3 ;  /* 0x000120031b0075a7 */ /* 0x00092200080011ff */
[----:B-1----:R-:W-:Y:S07]  /*6680*/  UIMAD.WIDE.U32 UR6, UR5, UR12, URZ ;  /* 0x0000000c050672a5 */ /* 0x002fee000f8e00ff */
[----:B------:R-:W-:Y:S02]  /*6690*/  UMOV UR4, UR7 ;  /* 0x0000000700047c82 */ /* 0x000fe40008000000 */
[----:B------:R-:W-:Y:S04]  /*66a0*/  USHF.R.U32.HI UR4, URZ, UR13, UR4 ;  /* 0x0000000dff047299 */ /* 0x000fe80008011604 */
[----:B------:R-:W-:Y:S02]  /*66b0*/  USEL UR4, UR5, UR4, !UP0 ;  /* 0x0000000405047287 */ /* 0x000fe4000c000000 */
[----:B------:R-:W-:Y:S02]  /*66c0*/  UISETP.NE.AND UP0, UPT, UR14, 0x1, UPT ;  /* 0x000000010e00788c */ /* 0x000fe4000bf05270 */
[----:B------:R-:W-:Y:S02]  /*66d0*/  UIMAD.WIDE.U32 UR6, UR4, UR15, URZ ;  /* 0x0000000f040672a5 */ /* 0x000fe4000f8e00ff */
[----:B------:R-:W-:Y:S02]  /*66e0*/  IMAD.U32 R65, RZ, RZ, UR4 ;  /* 0x00000004ff417e24 */ /* 0x000fe4000f8e00ff */
[----:B------:R-:W-:Y:S01]  /*66f0*/  PLOP3.LUT P2, PT, PT, PT, UP0, 0x80, 0x8 ;  /* 0x000000000008781c */ /* 0x000fe20003f4f008 */
[----:B------:R-:W-:Y:S02]  /*6700*/  IMAD R6, RZ, RZ, -UR4 ;  /* 0x80000004ff067e24 */ /* 0x000fe4000f8e02ff */
[----:B------:R-:W-:Y:S01]  /*6710*/  UMOV UR6, UR7 ;  /* 0x0000000700067c82 */ /* 0x000fe20008000000 */
[----:B------:R-:W-:Y:S01]  /*6720*/  IMAD.U32 R64, RZ, RZ, UR4 ;  /* 0x00000004ff407e24 */ /* 0x000fe2000f8e00ff */
[----:B--2---:R-:W-:Y:S01]  /*6730*/  USHF.R.U32.HI UR6, URZ, UR11, UR6 ;  /* 0x0000000bff067299 */ /* 0x004fe20008011606 */
[----:B------:R-:W-:Y:S05]  /*6740*/  IMAD R66, R6, UR9, R66 ;  /* 0x0000000906427c24 */ /* 0x000fea000f8e0242 */
[----:B------:R-:W-:Y:S02]  /*6750*/  SEL R65, R65, UR6, !P2 ;  /* 0x0000000641417c07 */ /* 0x000fe4000d000000 */
[----:B------:R-:W-:Y:S03]  /*6760*/  ISETP.NE.U32.AND P2, PT, R5, 0x1, PT ;  /* 0x000000010500780c */ /* 0x000fe60003f45070 */
[----:B------:R-:W-:Y:S01]  /*6770*/  IMAD.MOV R4, RZ, RZ, -R65 ;  /* 0x000000ffff047224 */ /* 0x000fe200078e0a41 */
[----:B------:R-:W-:Y:S03]  /*6780*/  P2R R74, PR, RZ, 0x4 ;  /* 0x00000004ff4a7803 */ /* 0x000fe60000000000 */
[----:B------:R-:W-:Y:S01]  /*6790*/  IMAD R64, R4, UR14, R64 ;  /* 0x0000000e04407c24 */ /* 0x000fe2000f8e0240 */
[----:B---3--:R-:W-:Y:S01]  /*67a0*/  @P5 SEL R73, RZ, 0x1, !P1 ;  /* 0x00000001ff495807 */ /* 0x008fe20004800000 */
[----:B------:R-:W-:Y:S06]  /*67b0*/  @!P5 BRA `(.L_x_89) ;  /* 0x00000000006cd947 */ /* 0x000fec0003800000 */
[----:B------:R-:W-:Y:S01]  /*67c0*/  HFMA2 R31, -RZ, RZ, 0, 0 ;  /* 0x00000000ff1f7431 */ /* 0x000fe200000001ff */
[----:B------:R-:W-:Y:S01]  /*67d0*/  ISETP.NE.AND P1, PT, R73, RZ, PT ;  /* 0x000000ff4900720c */ /* 0x000fe20003f25270 */
[----:B------:R-:W-:Y:S01]  /*67e0*/  IMAD.U32 R2, RZ, RZ, UR50 ;  /* 0x00000032ff027e24 */ /* 0x000fe2000f8e00ff */
[----:B------:R-:W-:Y:S11]  /*67f0*/  BSSY B0, `(.L_x_90) ;  /* 0x0000005000007945 */ /* 0x000ff60003800000 */
[----:B------:R-:W-:Y:S05]  /*6800*/  @P1 BRA `(.L_x_91) ;  /* 0x00000000000c1947 */ /* 0x000fea0003800000 */
[----:B------:R-:W-:Y:S04]  /*6810*/  SHF.L.U32 R4, R71, 0x1f, RZ ;  /* 0x0000001f47047819 */ /* 0x000fe800000006ff */
[----:B------:R-:W1:Y:S02]  /*6820*/  SYNCS.PHASECHK.TRANS64.TRYWAIT P1, [R0+URZ+0xd0], R4 ;  /* 0x0000d004000075a7 */ /* 0x000e6400080211ff */
[----:B-1----:R-:W-:Y:S05]  /*6830*/  @!P1 BRA `(.L_x_92) ;  /* 0x0000002000489947 */ /* 0x002fea0003800000 */
.L_x_91:
[----:B------:R-:W-:Y:S05]  /*6840*/  BSYNC B0 ;  /* 0x0000000000007941 */ /* 0x000fea0003800000 */
.L_x_90:
[----:B------:R-:W-:Y:S01]  /*6850*/  ISETP.NE.AND P1, PT, R74, RZ, PT ;  /* 0x000000ff4a00720c */ /* 0x000fe20003f25270 */
[----:B------:R-:W-:Y:S01]  /*6860*/  IMAD.MOV.U32 R30, RZ, RZ, RZ ;  /* 0x000000ffff1e7224 */ /* 0x000fe200078e00ff */
[----:B------:R-:W-:Y:S02]  /*6870*/  CS2R R28, SRZ ;  /* 0x00000000001c7805 */ /* 0x000fe4000001ff00 */
[----:B------:R-:W-:Y:S02]  /*6880*/  CS2R R38, SRZ ;  /* 0x0000000000267805 */ /* 0x000fe4000001ff00 */
[----:B------:R-:W-:Y:S07]  /*6890*/  CS2R R36, SRZ ;  /* 0x0000000000247805 */ /* 0x000fee000001ff00 */
[----:B------:R-:W-:Y:S01]  /*68a0*/  @P1 IMAD R2, R2, 0x800, R49 ;  /* 0x0000080002021824 */ /* 0x000fe200078e0231 */
[----:B------:R-:W-:Y:S05]  /*68b0*/  @P1 WARPSYNC.ALL ;  /* 0x0000000000001948 */ /* 0x000fea0003800000 */
[----:B------:R-:W-:Y:S01]  /*68c0*/  @P1 LEA R2, R2, UR49, 0x1 ;  /* 0x0000003102021c11 */ /* 0x000fe2000f8e08ff */
[----:B------:R-:W-:Y:S04]  /*68d0*/  UIADD3 UR4, UPT, UPT, UR50, 0x1, URZ ;  /* 0x0000000132047890 */ /* 0x000fe8000fffe0ff */
[----:B------:R-:W2:Y:S01]  /*68e0*/  @P1 LDSM.16.M88.4 R28, [R2+0x200] ;  /* 0x00020000021c183b */ /* 0x000ea20000000200 */
[----:B-1----:R-:W-:Y:S01]  /*68f0*/  @P1 IMAD R0, R63, 0x2, R2 ;  /* 0x000000023f001824 */ /* 0x002fe200078e0202 */
[----:B------:R-:W-:Y:S04]  /*6900*/  UISETP.NE.AND UP0, UPT, UR4, 0x3, UPT ;  /* 0x000000030400788c */ /* 0x000fe8000bf05270 */
[----:B------:R1:W3:Y:S01]  /*6910*/  @P1 LDSM.16.M88.4 R36, [R0+0x200] ;  /* 0x000200000024183b */ /* 0x0002e20000000200 */
[----:B------:R-:W-:Y:S01]  /*6920*/  USEL UR4, UR4, URZ, UP0 ;  /* 0x000000ff04047287 */ /* 0x000fe20008000000 */
[----:B------:R-:W-:Y:S05]  /*6930*/  PLOP3.LUT P1, PT, PT, PT, UP0, 0x80, 0x8 ;  /* 0x000000000008781c */ /* 0x000fea0003f2f008 */
[----:B------:R-:W-:Y:S01]  /*6940*/  IMAD.U32 R72, RZ, RZ, UR4 ;  /* 0x00000004ff487e24 */ /* 0x000fe2000f8e00ff */
[----:B-1----:R-:W-:Y:S04]  /*6950*/  SEL R0, RZ, 0x1, P1 ;  /* 0x00000001ff007807 */ /* 0x002fe80000800000 */
[----:B------:R-:W-:Y:S02]  /*6960*/  LOP3.LUT R71, R71, R0, RZ, 0x3c, !PT ;  /* 0x0000000047477212 */ /* 0x000fe400078e3cff */
.L_x_89:
[----:B------:R-:W-:Y:S05]  /*6970*/  BSYNC B1 ;  /* 0x0000000000017941 */ /* 0x000fea0003800000 */
.L_x_88:
[----:B------:R-:W-:Y:S04]  /*6980*/  SHF.R.U32.HI R0, RZ, 0x15, R25 ;  /* 0x00000015ff007819 */ /* 0x000fe80000011619 */
[----:B------:R-:W-:Y:S01]  /*6990*/  LOP3.LUT P1, RZ, R0, 0x3, R52, 0x48, !PT ;  /* 0x0000000300ff7812 */ /* 0x000fe20007824834 */
[----:B------:R-:W-:Y:S01]  /*69a0*/  @!UPT UIADD3 URZ, UPT, UPT, URZ, URZ, URZ ;  /* 0x000000fffffff290 */ /* 0x000fe2000fffe0ff */
[----:B----4-:R-:W-:Y:S11]  /*69b0*/  @P0 BRA `(.L_x_93) ;  /* 0x0000000000080947 */ /* 0x010ff60003800000 */
[----:B------:R-:W1:Y:S02]  /*69c0*/  SYNCS.PHASECHK.TRANS64.TRYWAIT P0, [R27+URZ+0x120], R3 ;  /* 0x000120031b0075a7 */ /* 0x000e6400080011ff */
[----:B-1----:R-:W-:Y:S05]  /*69d0*/  @!P0 BRA `(.L_x_94) ;  /* 0x0000001c00f48947 */ /* 0x002fea0003800000 */
.L_x_93:
[----:B------:R-:W-:Y:S05]  /*69e0*/  @!P1 BRA `(.L_x_95) ;  /* 0x0000000000409947 */ /* 0x000fea0003800000 */
[----:B------:R-:W4:Y:S01]  /*69f0*/  LDCU.64 UR8, c[0x4][0x70] ;  /* 0x01000e00ff0877ac */ /* 0x000f220008000a00 */
[----:B-1----:R-:W-:Y:S01]  /*6a00*/  MOV R3, 0x0 ;  /* 0x0000000000037802 */ /* 0x002fe20000000f00 */
[----:B------:R-:W-:Y:S02]  /*6a10*/  HFMA2 R12, -RZ, RZ, 0, 5.9604644775390625e-08 ;  /* 0x00000001ff0c7431 */ /* 0x000fe400000001ff */
[----:B------:R-:W-:Y:S02]  /*6a20*/  IMAD.MOV.U32 R8, RZ, RZ, 0x192 ;  /* 0x00000192ff087424 */ /* 0x000fe400078e00ff */
[----:B------:R-:W-:Y:S01]  /*6a30*/  IMAD.MOV.U32 R13, RZ, RZ, RZ ;  /* 0x000000ffff0d7224 */ /* 0x000fe200078e00ff */
[----:B------:R-:W1:Y:S01]  /*6a40*/  LDCU.64 UR6, c[0x4][0x78] ;  /* 0x01000f00ff0677ac */ /* 0x000e620008000a00 */
[----:B------:R-:W2:Y:S01]  /*6a50*/  LDC.64 R2, c[0x4][R3] ;  /* 0x0100000003027b82 */ /* 0x000ea20000000a00 */
[----:B------:R-:W5:Y:S01]  /*6a60*/  LDCU.64 UR4, c[0x4][0x10] ;  /* 0x01000200ff0477ac */ /* 0x000f620008000a00 */
[----:B----4-:R-:W-:Y:S01]  /*6a70*/  MOV R5, UR9 ;  /* 0x0000000900057c02 */ /* 0x010fe20008000f00 */
[----:B------:R-:W-:Y:S01]  /*6a80*/  IMAD.U32 R4, RZ, RZ, UR8 ;  /* 0x00000008ff047e24 */ /* 0x000fe2000f8e00ff */
[----:B-1----:R-:W-:Y:S01]  /*6a90*/  MOV R7, UR7 ;  /* 0x0000000700077c02 */ /* 0x002fe20008000f00 */
[----:B------:R-:W-:Y:S01]  /*6aa0*/  IMAD.U32 R6, RZ, RZ, UR6 ;  /* 0x00000006ff067e24 */ /* 0x000fe2000f8e00ff */
[----:B-----5:R-:W-:Y:S01]  /*6ab0*/  MOV R11, UR5 ;  /* 0x00000005000b7c02 */ /* 0x020fe20008000f00 */
[----:B------:R-:W-:Y:S02]  /*6ac0*/  IMAD.U32 R10, RZ, RZ, UR4 ;  /* 0x00000004ff0a7e24 */ /* 0x000fe4000f8e00ff */
[----:B------:R-:W-:Y:S07]  /*6ad0*/  LEPC R20, `(.L_x_95) ;  /* 0x000000001014794e */ /* 0x000fee0000000000 */
[----:B--23--:R-:W-:Y:S05]  /*6ae0*/  CALL.ABS.NOINC R2 ;  /* 0x0000000002007343 */ /* 0x00cfea0003c00000 */
.L_x_95:
[----:B-12---:R-:W-:Y:S01]  /*6af0*/  SHF.L.U32 R3, R28, 0x10, RZ ;  /* 0x000000101c037819 */ /* 0x006fe200000006ff */
[----:B------:R-:W-:Y:S05]  /*6b00*/  WARPSYNC.ALL ;  /* 0x0000000000007948 */ /* 0x000fea0003800000 */
[----:B------:R-:W-:Y:S01]  /*6b10*/  R2UR UR4, R25 ;  /* 0x00000000190472ca */ /* 0x000fe200000e0000 */
[----:B------:R-:W-:Y:S01]  /*6b20*/  BSSY.RECONVERGENT B0, `(.L_x_96) ;  /* 0x0000054000007945 */ /* 0x000fe20003800200 */
[----:B------:R-:W-:Y:S02]  /*6b30*/  SHF.L.U32 R20, R30, 0x10, RZ ;  /* 0x000000101e147819 */ /* 0x000fe400000006ff */
[----:B------:R-:W-:Y:S02]  /*6b40*/  SHF.L.U32 R70, R63, 0x1, RZ ;  /* 0x000000013f467819 */ /* 0x000fe400000006ff */
[----:B------:R-:W-:Y:S07]  /*6b50*/  ISETP.NE.AND P0, PT, R50, RZ, PT ;  /* 0x000000ff3200720c */ /* 0x000fee0003f05270 */
[----:B------:R-:W1:Y:S02]  /*6b60*/  LDTM.16dp256bit.x4 R4, tmem[UR4] ;  /* 0x00000004000479ee */ /* 0x000e640008120000 */
[----:B-1----:R-:W-:Y:S01]  /*6b70*/  FMUL R0, R24, R4 ;  /* 0x0000000418007220 */ /* 0x002fe20000400000 */
[----:B------:R-:W-:Y:S01]  /*6b80*/  LOP3.LUT R4, R28, 0xffff0000, RZ, 0xc0, !PT ;  /* 0xffff00001c047812 */ /* 0x000fe200078ec0ff */
[----:B------:R-:W-:Y:S01]  /*6b90*/  FMUL R2, R24, R5 ;  /* 0x0000000518027220 */ /* 0x000fe20000400000 */
[C---:B------:R-:W-:Y:S01]  /*6ba0*/  SHF.L.U32 R5, R29.reuse, 0x10, RZ ;  /* 0x000000101d057819 */ /* 0x040fe200000006ff */
[----:B------:R-:W-:Y:S01]  /*6bb0*/  FFMA R0, R26, R3, R0 ;  /* 0x000000031a007223 */ /* 0x000fe20000000000 */
[----:B------:R-:W-:Y:S01]  /*6bc0*/  FMUL R3, R24, R6 ;  /* 0x0000000618037220 */ /* 0x000fe20000400000 */
[----:B------:R-:W-:Y:S01]  /*6bd0*/  LOP3.LUT R6, R29, 0xffff0000, RZ, 0xc0, !PT ;  /* 0xffff00001d067812 */ /* 0x000fe200078ec0ff */
[----:B------:R-:W-:Y:S01]  /*6be0*/  FFMA R2, R26, R4, R2 ;  /* 0x000000041a027223 */ /* 0x000fe20000000002 */
[----:B------:R-:W-:Y:S01]  /*6bf0*/  FMUL R7, R24, R7 ;  /* 0x0000000718077220 */ /* 0x000fe20000400000 */
[----:B------:R-:W-:Y:S01]  /*6c00*/  FFMA R3, R26, R5, R3 ;  /* 0x000000051a037223 */ /* 0x000fe20000000003 */
[C---:B------:R-:W-:Y:S01]  /*6c10*/  FMUL R4, R24.reuse, R8 ;  /* 0x0000000818047220 */ /* 0x040fe20000400000 */
[----:B------:R-:W-:Y:S01]  /*6c20*/  FMUL R5, R24, R9 ;  /* 0x0000000918057220 */ /* 0x000fe20000400000 */
[----:B------:R-:W-:Y:S01]  /*6c30*/  F2FP.BF16.F32.PACK_AB R32, R2, R0 ;  /* 0x000000000220723e */ /* 0x000fe200000010ff */
[----:B------:R-:W-:Y:S01]  /*6c40*/  FFMA R7, R26, R6, R7 ;  /* 0x000000061a077223 */ /* 0x000fe20000000007 */
[----:B------:R-:W-:Y:S01]  /*6c50*/  LOP3.LUT R0, R30, 0xffff0000, RZ, 0xc0, !PT ;  /* 0xffff00001e007812 */ /* 0x000fe200078ec0ff */
[----:B------:R-:W-:Y:S01]  /*6c60*/  FFMA R4, R26, R20, R4 ;  /* 0x000000141a047223 */ /* 0x000fe20000000004 */
[----:B------:R-:W-:Y:S01]  /*6c70*/  SHF.L.U32 R2, R31, 0x10, RZ ;  /* 0x000000101f027819 */ /* 0x000fe200000006ff */
[----:B------:R-:W-:Y:S01]  /*6c80*/  FMUL R6, R24, R10 ;  /* 0x0000000a18067220 */ /* 0x000fe20000400000 */
[----:B------:R-:W-:Y:S01]  /*6c90*/  F2FP.BF16.F32.PACK_AB R33, R7, R3 ;  /* 0x000000030721723e */ /* 0x000fe200000010ff */
[C---:B------:R-:W-:Y:S01]  /*6ca0*/  FFMA R5, R26.reuse, R0, R5 ;  /* 0x000000001a057223 */ /* 0x040fe20000000005 */
[----:B------:R-:W-:Y:S01]  /*6cb0*/  LOP3.LUT R3, R31, 0xffff0000, RZ, 0xc0, !PT ;  /* 0xffff00001f037812 */ /* 0x000fe200078ec0ff */
[----:B------:R-:W-:Y:S01]  /*6cc0*/  FFMA R6, R26, R2, R6 ;  /* 0x000000021a067223 */ /* 0x000fe20000000006 */
[----:B---3--:R-:W-:Y:S01]  /*6cd0*/  SHF.L.U32 R7, R36, 0x10, RZ ;  /* 0x0000001024077819 */ /* 0x008fe200000006ff */
[----:B------:R-:W-:Y:S01]  /*6ce0*/  FMUL R11, R24, R11 ;  /* 0x0000000b180b7220 */ /* 0x000fe20000400000 */
[----:B------:R-:W-:Y:S01]  /*6cf0*/  LOP3.LUT R0, R36, 0xffff0000, RZ, 0xc0, !PT ;  /* 0xffff000024007812 */ /* 0x000fe200078ec0ff */
[C---:B------:R-:W-:Y:S01]  /*6d00*/  FMUL R8, R24.reuse, R12 ;  /* 0x0000000c18087220 */ /* 0x040fe20000400000 */
[----:B------:R-:W-:Y:S01]  /*6d10*/  SHF.L.U32 R2, R37, 0x10, RZ ;  /* 0x0000001025027819 */ /* 0x000fe200000006ff */
[----:B------:R-:W-:Y:S01]  /*6d20*/  FMUL R9, R24, R13 ;  /* 0x0000000d18097220 */ /* 0x000fe20000400000 */
[----:B------:R-:W-:Y:S01]  /*6d30*/  F2FP.BF16.F32.PACK_AB R34, R5, R4 ;  /* 0x000000040522723e */ /* 0x000fe200000010ff */
[C---:B------:R-:W-:Y:S01]  /*6d40*/  FFMA R11, R26.reuse, R3, R11 ;  /* 0x000000031a0b7223 */ /* 0x040fe2000000000b */
[----:B------:R-:W-:Y:S01]  /*6d50*/  MOV R5, UR50 ;  /* 0x0000003200057c02 */ /* 0x000fe20008000f00 */
[C---:B------:R-:W-:Y:S01]  /*6d60*/  FFMA R8, R26.reuse, R7, R8 ;  /* 0x000000071a087223 */ /* 0x040fe20000000008 */
[----:B------:R-:W-:Y:S01]  /*6d70*/  SHF.L.U32 R3, R39, 0x10, RZ ;  /* 0x0000001027037819 */ /* 0x000fe200000006ff */
[----:B------:R-:W-:Y:S01]  /*6d80*/  FFMA R9, R26, R0, R9 ;  /* 0x000000001a097223 */ /* 0x000fe20000000009 */
[----:B------:R-:W-:Y:S01]  /*6d90*/  LOP3.LUT R0, R37, 0xffff0000, RZ, 0xc0, !PT ;  /* 0xffff000025007812 */ /* 0x000fe200078ec0ff */
[C---:B------:R-:W-:Y:S01]  /*6da0*/  FMUL R10, R24.reuse, R14 ;  /* 0x0000000e180a7220 */ /* 0x040fe20000400000 */
[----:B------:R-:W-:Y:S01]  /*6db0*/  LOP3.LUT R4, R39, 0xffff0000, RZ, 0xc0, !PT ;  /* 0xffff000027047812 */ /* 0x000fe200078ec0ff */
[C---:B------:R-:W-:Y:S01]  /*6dc0*/  FMUL R15, R24.reuse, R15 ;  /* 0x0000000f180f7220 */ /* 0x040fe20000400000 */
[----:B------:R-:W-:Y:S01]  /*6dd0*/  FMUL R12, R24, R16 ;  /* 0x00000010180c7220 */ /* 0x000fe20000400000 */
[----:B------:R-:W-:Y:S01]  /*6de0*/  FFMA R10, R26, R2, R10 ;  /* 0x000000021a0a7223 */ /* 0x000fe2000000000a */
[----:B------:R-:W-:Y:S01]  /*6df0*/  LOP3.LUT R2, R38, 0xffff0000, RZ, 0xc0, !PT ;  /* 0xffff000026027812 */ /* 0x000fe200078ec0ff */
[----:B------:R-:W-:Y:S01]  /*6e00*/  FFMA R15, R26, R0, R15 ;  /* 0x000000001a0f7223 */ /* 0x000fe2000000000f */
[----:B------:R-:W-:Y:S01]  /*6e10*/  SHF.L.U32 R0, R38, 0x10, RZ ;  /* 0x0000001026007819 */ /* 0x000fe200000006ff */
[C---:B------:R-:W-:Y:S01]  /*6e20*/  FMUL R13, R24.reuse, R17 ;  /* 0x00000011180d7220 */ /* 0x040fe20000400000 */
[C---:B------:R-:W-:Y:S01]  /*6e30*/  FMUL R14, R24.reuse, R18 ;  /* 0x00000012180e7220 */ /* 0x040fe20000400000 */
[----:B------:R-:W-:Y:S01]  /*6e40*/  FMUL R19, R24, R19 ;  /* 0x0000001318137220 */ /* 0x000fe20000400000 */
[----:B------:R-:W-:Y:S01]  /*6e50*/  LEA R5, R5, R49, 0xb ;  /* 0x0000003105057211 */ /* 0x000fe200078e58ff */
[C---:B------:R-:W-:Y:S01]  /*6e60*/  FFMA R12, R26.reuse, R0, R12 ;  /* 0x000000001a0c7223 */ /* 0x040fe2000000000c */
[C---:B------:R-:W-:Y:S01]  /*6e70*/  FFMA R13, R26.reuse, R2, R13 ;  /* 0x000000021a0d7223 */ /* 0x040fe2000000000d */
[C---:B------:R-:W-:Y:S01]  /*6e80*/  FFMA R14, R26.reuse, R3, R14 ;  /* 0x000000031a0e7223 */ /* 0x040fe2000000000e */
[----:B------:R-:W-:Y:S01]  /*6e90*/  FFMA R19, R26, R4, R19 ;  /* 0x000000041a137223 */ /* 0x000fe20000000013 */
[----:B------:R-:W-:Y:S02]  /*6ea0*/  F2FP.BF16.F32.PACK_AB R35, R11, R6 ;  /* 0x000000060b23723e */ /* 0x000fe400000010ff */
[----:B------:R-:W-:Y:S02]  /*6eb0*/  LEA R5, R5, UR49, 0x1 ;  /* 0x0000003105057c11 */ /* 0x000fe4000f8e08ff */
[----:B------:R-:W-:Y:S02]  /*6ec0*/  F2FP.BF16.F32.PACK_AB R8, R9, R8 ;  /* 0x000000080908723e */ /* 0x000fe400000010ff */
[----:B------:R-:W-:Y:S01]  /*6ed0*/  F2FP.BF16.F32.PACK_AB R9, R15, R10 ;  /* 0x0000000a0f09723e */ /* 0x000fe200000010ff */
[----:B------:R1:W-:Y:S01]  /*6ee0*/  STSM.16.M88.4 [R5+0x200], R32 ;  /* 0x0002002005007844 */ /* 0x0003e20000000200 */
[----:B------:R-:W-:Y:S02]  /*6ef0*/  F2FP.BF16.F32.PACK_AB R10, R13, R12 ;  /* 0x0000000c0d0a723e */ /* 0x000fe400000010ff */
[----:B------:R-:W-:Y:S02]  /*6f00*/  F2FP.BF16.F32.PACK_AB R11, R19, R14 ;  /* 0x0000000e130b723e */ /* 0x000fe400000010ff */
[----:B------:R-:W-:Y:S05]  /*6f10*/  IADD3 R0, PT, PT, R70, 0x200, R5 ;  /* 0x0000020046007810 */ /* 0x000fea0007ffe005 */
[----:B------:R1:W-:Y:S01]  /*6f20*/  STSM.16.M88.4 [R0], R8 ;  /* 0x0000000800007844 */ /* 0x0003e20000000200 */
[----:B------:R-:W-:Y:S01]  /*6f30*/  @!PT LDS RZ, [RZ] ;  /* 0x00000000fffff984 */ /* 0x000fe20000000800 */
[----:B------:R-:W-:Y:S01]  /*6f40*/  @!PT LDS RZ, [RZ] ;  /* 0x00000000fffff984 */ /* 0x000fe20000000800 */
[----:B------:R-:W-:Y:S01]  /*6f50*/  @!PT LDS RZ, [RZ] ;  /* 0x00000000fffff984 */ /* 0x000fe20000000800 */
[----:B------:R-:W-:Y:S01]  /*6f60*/  @!PT LDS RZ, [RZ] ;  /* 0x00000000fffff984 */ /* 0x000fe20000000800 */
[----:B------:R2:W-:Y:S07]  /*6f70*/  MEMBAR.ALL.CTA ;  /* 0x0000000000007992 */ /* 0x0005ee0000008000 */
[----:B--2---:R-:W2:Y:S02]  /*6f80*/  FENCE.VIEW.ASYNC.S ;  /* 0x00000000000073c6 */ /* 0x004ea40000000000 */
[----:B--2---:R-:W-:Y:S06]  /*6f90*/  BAR.SYNC.DEFER_BLOCKING 0x1, 0x80 ;  /* 0x0042000000007b1d */ /* 0x004fec0000010000 */
[----:B------:R-:W-:Y:S05]  /*6fa0*/  @P0 BRA `(.L_x_97) ;  /* 0x00000000002c0947 */ /* 0x000fea0003800000 */
[----:B------:R-:W2:Y:S01]  /*6fb0*/  LDCU.64 UR6, c[0x0][0x348] ;  /* 0x00006900ff0677ac */ /* 0x000ea20008000a00 */
[----:B------:R-:W-:Y:S02]  /*6fc0*/  R2UR UR42, R67 ;  /* 0x00000000432a72ca */ /* 0x000fe400000e0000 */
[----:B------:R-:W-:Y:S01]  /*6fd0*/  R2UR UR43, R66 ;  /* 0x00000000422b72ca */ /* 0x000fe200000e0000 */
[----:B------:R-:W-:Y:S01]  /*6fe0*/  ULEA UR5, UR50, UR49, 0xc ;  /* 0x0000003132057291 */ /* 0x000fe2000f8e60ff */
[----:B------:R-:W-:Y:S02]  /*6ff0*/  R2UR UR44, R64 ;  /* 0x00000000402c72ca */ /* 0x000fe400000e0000 */
[----:B------:R-:W-:Y:S01]  /*7000*/  R2UR UR45, R65 ;  /* 0x00000000412d72ca */ /* 0x000fe200000e0000 */
[----:B------:R-:W-:Y:S02]  /*7010*/  UIADD3 UR40, UPT, UPT, UR5, 0x200, URZ ;  /* 0x0000020005287890 */ /* 0x000fe4000fffe0ff */
[----:B--2---:R-:W-:Y:S04]  /*7020*/  UIADD3 UR4, UP0, UPT, UR6, 0x780, URZ ;  /* 0x0000078006047890 */ /* 0x004fe8000ff1e0ff */
[----:B------:R-:W-:Y:S09]  /*7030*/  UIADD3.X UR5, UPT, UPT, URZ, UR7, URZ, UP0, !UPT ;  /* 0x00000007ff057290 */ /* 0x000ff200087fe4ff */
[----:B------:R2:W-:Y:S02]  /*7040*/  UTMASTG.5D.IM2COL [UR40], [UR4] ;  /* 0x00000028040073b5 */ /* 0x0005e40008060000 */
[----:B--2---:R0:W-:Y:S02]  /*7050*/  UTMACMDFLUSH ;  /* 0x00000000000079b7 */ /* 0x0041e40000000000 */
.L_x_97:
[----:B------:R-:W-:Y:S05]  /*7060*/  BSYNC.RECONVERGENT B0 ;  /* 0x0000000000007941 */ /* 0x000fea0003800200 */
.L_x_96:
[----:B------:R-:W-:Y:S01]  /*7070*/  UIADD3 UR42, UPT, UPT, UR50, 0x1, URZ ;  /* 0x00000001322a7890 */ /* 0x000fe2000fffe0ff */
[----:B------:R-:W-:Y:S03]  /*7080*/  BSSY.RECONVERGENT B0, `(.L_x_98) ;  /* 0x0000005000007945 */ /* 0x000fe60003800200 */
[----:B------:R-:W-:Y:S04]  /*7090*/  UISETP.NE.AND UP0, UPT, UR42, 0x3, UPT ;  /* 0x000000032a00788c */ /* 0x000fe8000bf05270 */
[----:B------:R-:W-:Y:S01]  /*70a0*/  USEL UR40, UR42, URZ, UP0 ;  /* 0x000000ff2a287287 */ /* 0x000fe20008000000 */
[----:B------:R-:W-:Y:S11]  /*70b0*/  @P0 BRA `(.L_x_99) ;  /* 0x0000000000040947 */ /* 0x000ff60003800000 */
[----:B------:R-:W-:Y:S04]  /*70c0*/  DEPBAR.LE SB0, 0x1 ;  /* 0x000080400000791a */ /* 0x000fe80000000000 */
.L_x_99:
[----:B------:R-:W-:Y:S05]  /*70d0*/  BSYNC.RECONVERGENT B0 ;  /* 0x0000000000007941 */ /* 0x000fea0003800200 */
.L_x_98:
[----:B------:R-:W-:Y:S01]  /*70e0*/  BAR.SYNC.DEFER_BLOCKING 0x1, 0x80 ;  /* 0x0042000000007b1d */ /* 0x000fe20000010000 */
[----:B------:R-:W-:Y:S01]  /*70f0*/  ISETP.NE.AND P1, PT, R69, RZ, PT ;  /* 0x000000ff4500720c */ /* 0x000fe20003f25270 */
[----:B------:R-:W-:Y:S01]  /*7100*/  UISETP.NE.AND UP0, UPT, UR52, URZ, UPT ;  /* 0x000000ff3400728c */ /* 0x000fe2000bf05270 */
[----:B------:R-:W-:Y:S11]  /*7110*/  LEA R3, R72, UR49, 0x3 ;  /* 0x0000003148037c11 */ /* 0x000ff6000f8e18ff */
[----:B------:R-:W-:Y:S01]  /*7120*/  @P1 SHF.L.U32 R4, R71, 0x1f, RZ ;  /* 0x0000001f47041819 */ /* 0x000fe200000006ff */
[----:B------:R-:W-:Y:S06]  /*7130*/  BRA.U !UP0, `(.L_x_100) ;  /* 0x0000000108287547 */ /* 0x000fec000b800000 */
[----:B-1----:R-:W1:Y:S01]  /*7140*/  S2R R0, SR_CgaCtaId ;  /* 0x0000000000007919 */ /* 0x002e620000008800 */
[----:B------:R-:W-:Y:S05]  /*7150*/  IMAD.U32 R2, RZ, RZ, UR53 ;  /* 0x00000035ff027e24 */ /* 0x000fea000f8e00ff */
[C---:B------:R-:W-:Y:S01]  /*7160*/  @P1 LEA R5, R2.reuse, UR49, 0x3 ;  /* 0x0000003102051c11 */ /* 0x040fe2000f8e18ff */
[----:B------:R-:W-:Y:S04]  /*7170*/  VIADD R2, R2, 0x1 ;  /* 0x0000000102027836 */ /* 0x000fe80000000000 */
[----:B------:R-:W-:Y:S01]  /*7180*/  @P1 VIADD R5, R5, 0xe8 ;  /* 0x000000e805051836 */ /* 0x000fe20000000000 */
[C---:B------:R-:W-:Y:S04]  /*7190*/  ISETP.NE.AND P0, PT, R2.reuse, 0x3, PT ;  /* 0x000000030200780c */ /* 0x040fe80003f05270 */
[----:B------:R-:W-:Y:S04]  /*71a0*/  SEL R2, R2, RZ, P0 ;  /* 0x000000ff02027207 */ /* 0x000fe80000000000 */
[----:B------:R-:W-:Y:S02]  /*71b0*/  R2UR UR53, R2 ;  /* 0x00000000023572ca */ /* 0x000fe400000e0000 */
[----:B-1----:R-:W-:Y:S04]  /*71c0*/  @P1 PRMT R0, R0, 0x654, R5 ;  /* 0x0000065400001816 */ /* 0x002fe80000000005 */
[----:B------:R2:W-:Y:S09]  /*71d0*/  @P1 SYNCS.ARRIVE.TRANS64.RED.A1T0 RZ, [R0+URZ], RZ ;  /* 0x000000ff00ff19a7 */ /* 0x0005f200081004ff */
.L_x_100:
[----:B------:R-:W3:Y:S01]  /*71e0*/  @P1 SYNCS.PHASECHK.TRANS64.TRYWAIT P0, [R3+URZ+0xd0], R4 ;  /* 0x0000d004030015a7 */ /* 0x000ee200080011ff */
[----:B------:R-:W-:Y:S01]  /*71f0*/  BSSY B1, `(.L_x_101) ;  /* 0x0000013000017945 */ /* 0x000fe20003800000 */
[----:B---3--:R-:W-:Y:S03]  /*7200*/  @P1 SEL R73, RZ, 0x1, !P0 ;  /* 0x00000001ff491807 */ /* 0x008fe60004000000 */
[----:B------:R-:W-:Y:S05]  /*7210*/  @!P1 BRA `(.L_x_102) ;  /* 0x0000000000409947 */ /* 0x000fea0003800000 */
[----:B------:R-:W-:Y:S01]  /*7220*/  ISETP.NE.AND P1, PT, R74, RZ, PT ;  /* 0x000000ff4a00720c */ /* 0x000fe20003f25270 */
[----:B------:R-:W-:Y:S01]  /*7230*/  BSSY B0, `(.L_x_103) ;  /* 0x0000009000007945 */ /* 0x000fe20003800000 */
[----:B------:R-:W-:Y:S11]  /*7240*/  ISETP.NE.AND P0, PT, R73, RZ, PT ;  /* 0x000000ff4900720c */ /* 0x000ff60003f05270 */
[----:B------:R-:W-:Y:S05]  /*7250*/  @P1 IMAD R2, R72, 0x800, R49 ;  /* 0x0000080048021824 */ /* 0x000fea00078e0231 */
[----:B------:R-:W-:Y:S05]  /*7260*/  @P1 LEA R2, R2, UR49, 0x1 ;  /* 0x0000003102021c11 */ /* 0x000fea000f8e08ff */
[----:B-12---:R-:W-:Y:S01]  /*7270*/  @P1 IMAD.IADD R0, R70, 0x1, R2 ;  /* 0x0000000146001824 */ /* 0x006fe200078e0202 */
[----:B------:R-:W-:Y:S06]  /*7280*/  @P0 BRA `(.L_x_104) ;  /* 0x00000000000c0947 */ /* 0x000fec0003800000 */
[----:B------:R-:W-:Y:S04]  /*7290*/  SHF.L.U32 R71, R71, 0x1f, RZ ;  /* 0x0000001f47477819 */ /* 0x000fe800000006ff */
[----:B------:R-:W1:Y:S02]  /*72a0*/  SYNCS.PHASECHK.TRANS64.TRYWAIT P0, [R3+URZ+0xd0], R71 ;  /* 0x0000d047030075a7 */ /* 0x000e6400080011ff */
[----:B-1----:R-:W-:Y:S05]  /*72b0*/  @!P0 BRA `(.L_x_105) ;  /* 0x0000001400d08947 */ /* 0x002fea0003800000 */
.L_x_104:
[----:B------:R-:W-:Y:S05]  /*72c0*/  BSYNC B0 ;  /* 0x0000000000007941 */ /* 0x000fea0003800000 */
.L_x_103:
[----:B------:R-:W-:Y:S11]  /*72d0*/  ISETP.NE.AND P0, PT, R74, RZ, PT ;  /* 0x000000ff4a00720c */ /* 0x000ff60003f05270 */
[----:B------:R-:W-:Y:S02]  /*72e0*/  @!UPT UIADD3 URZ, UPT, UPT, URZ, URZ, URZ ;  /* 0x000000fffffff290 */ /* 0x000fe4000fffe0ff */
[----:B------:R-:W-:Y:S05]  /*72f0*/  @P0 WARPSYNC.ALL ;  /* 0x0000000000000948 */ /* 0x000fea0003800000 */
[----:B------:R3:W4:Y:S04]  /*7300*/  @P0 LDSM.16.M88.4 R28, [R2+0x200] ;  /* 0x00020000021c083b */ /* 0x0007280000000200 */
[----:B------:R3:W2:Y:S02]  /*7310*/  @P0 LDSM.16.M88.4 R36, [R0+0x200] ;  /* 0x000200000024083b */ /* 0x0006a40000000200 */
.L_x_102:
[----:B------:R-:W-:Y:S05]  /*7320*/  BSYNC B1 ;  /* 0x0000000000017941 */ /* 0x000fea0003800000 */
.L_x_101:
[----:B-123--:R-:W-:Y:S05]  /*7330*/  VIADD R0, R25, 0x20 ;  /* 0x0000002019007836 */ /* 0x00efea0000000000 */
[----:B------:R-:W-:Y:S04]  /*7340*/  SHF.R.U32.HI R0, RZ, 0x15, R0 ;  /* 0x00000015ff007819 */ /* 0x000fe80000011600 */
[----:B------:R-:W-:Y:S11]  /*7350*/  LOP3.LUT P0, RZ, R0, 0x3, R52, 0x48, !PT ;  /* 0x0000000300ff7812 */ /* 0x000ff60007804834 */
[----:B------:R-:W-:Y:S02]  /*7360*/  @!UPT UIADD3 URZ, UPT, UPT, URZ, URZ, URZ ;  /* 0x000000fffffff290 */ /* 0x000fe4000fffe0ff */
[----:B------:R-:W-:Y:S05]  /*7370*/  @!P0 BRA `(.L_x_106) ;  /* 0x0000000000408947 */ /* 0x000fea0003800000 */
[----:B------:R-:W1:Y:S01]  /*7380*/  LDCU.64 UR8, c[0x4][0x70] ;  /* 0x01000e00ff0877ac */ /* 0x000e620008000a00 */
[----:B------:R-:W-:Y:S01]  /*7390*/  MOV R3, 0x0 ;  /* 0x0000000000037802 */ /* 0x000fe20000000f00 */
[----:B------:R-:W-:Y:S02]  /*73a0*/  HFMA2 R12, -RZ, RZ, 0, 5.9604644775390625e-08 ;  /* 0x00000001ff0c7431 */ /* 0x000fe400000001ff */
[----:B------:R-:W-:Y:S02]  /*73b0*/  IMAD.MOV.U32 R8, RZ, RZ, 0x192 ;  /* 0x00000192ff087424 */ /* 0x000fe400078e00ff */
[----:B------:R-:W-:Y:S01]  /*73c0*/  IMAD.MOV.U32 R13, RZ, RZ, RZ ;  /* 0x000000ffff0d7224 */ /* 0x000fe200078e00ff */
[----:B------:R-:W2:Y:S01]  /*73d0*/  LDCU.64 UR6, c[0x4][0x78] ;  /* 0x01000f00ff0677ac */ /* 0x000ea20008000a00 */
[----:B------:R-:W3:Y:S01]  /*73e0*/  LDC.64 R2, c[0x4][R3] ;  /* 0x0100000003027b82 */ /* 0x000ee20000000a00 */
[----:B------:R-:W5:Y:S01]  /*73f0*/  LDCU.64 UR4, c[0x4][0x10] ;  /* 0x01000200ff0477ac */ /* 0x000f620008000a00 */
[----:B-1----:R-:W-:Y:S01]  /*7400*/  MOV R5, UR9 ;  /* 0x0000000900057c02 */ /* 0x002fe20008000f00 */
[----:B------:R-:W-:Y:S01]  /*7410*/  IMAD.U32 R4, RZ, RZ, UR8 ;  /* 0x00000008ff047e24 */ /* 0x000fe2000f8e00ff */
[----:B--2---:R-:W-:Y:S01]  /*7420*/  MOV R7, UR7 ;  /* 0x0000000700077c02 */ /* 0x004fe20008000f00 */
[----:B------:R-:W-:Y:S01]  /*7430*/  IMAD.U32 R6, RZ, RZ, UR6 ;  /* 0x00000006ff067e24 */ /* 0x000fe2000f8e00ff */
[----:B-----5:R-:W-:Y:S01]  /*7440*/  MOV R11, UR5 ;  /* 0x00000005000b7c02 */ /* 0x020fe20008000f00 */
[----:B------:R-:W-:Y:S02]  /*7450*/  IMAD.U32 R10, RZ, RZ, UR4 ;  /* 0x00000004ff0a7e24 */ /* 0x000fe4000f8e00ff */
[----:B------:R-:W-:Y:S07]  /*7460*/  LEPC R20, `(.L_x_106) ;  /* 0x000000001014794e */ /* 0x000fee0000000000 */
[----:B---34-:R-:W-:Y:S05]  /*7470*/  CALL.ABS.NOINC R2 ;  /* 0x0000000002007343 */ /* 0x018fea0003c00000 */
.L_x_106:
[----:B------:R-:W-:Y:S01]  /*7480*/  ISETP.NE.AND P1, PT, R50, RZ, PT ;  /* 0x000000ff3200720c */ /* 0x000fe20003f25270 */
[----:B------:R-:W-:Y:S05]  /*7490*/  WARPSYNC.ALL ;  /* 0x0000000000007948 */ /* 0x000fea0003800000 */
[----:B------:R-:W-:Y:S01]  /*74a0*/  R2UR UR4, R25 ;  /* 0x00000000190472ca */ /* 0x000fe200000e0000 */
[----:B------:R-:W1:Y:S01]  /*74b0*/  S2UR UR5, SR_CgaCtaId ;  /* 0x00000000000579c3 */ /* 0x000e620000008800 */
[C---:B----4-:R-:W-:Y:S01]  /*74c0*/  SHF.L.U32 R20, R28.reuse, 0x10, RZ ;  /* 0x000000101c147819 */ /* 0x050fe200000006ff */
[----:B------:R-:W-:Y:S01]  /*74d0*/  BSSY.RECONVERGENT B0, `(.L_x_107) ;  /* 0x0000058000007945 */ /* 0x000fe20003800200 */
[----:B------:R-:W-:Y:S02]  /*74e0*/  LOP3.LUT R21, R28, 0xffff0000, RZ, 0xc0, !PT ;  /* 0xffff00001c157812 */ /* 0x000fe400078ec0ff */
[----:B------:R-:W-:Y:S02]  /*74f0*/  SHF.L.U32 R25, R29, 0x10, RZ ;  /* 0x000000101d197819 */ /* 0x000fe400000006ff */
[----:B------:R-:W-:Y:S02]  /*7500*/  SHF.L.U32 R28, R30, 0x10, RZ ;  /* 0x000000101e1c7819 */ /* 0x000fe400000006ff */
[C---:B------:R-:W-:Y:S02]  /*7510*/  SHF.L.U32 R32, R36.reuse, 0x10, RZ ;  /* 0x0000001024207819 */ /* 0x040fe400000006ff */
[----:B------:R-:W-:Y:S01]  /*7520*/  LOP3.LUT R33, R36, 0xffff0000, RZ, 0xc0, !PT ;  /* 0xffff000024217812 */ /* 0x000fe200078ec0ff */
[----:B------:R-:W2:Y:S01]  /*7530*/  LDTM.16dp256bit.x4 R4, tmem[UR4+0x20] ;  /* 0x00002004000479ee */ /* 0x000ea20008120000 */
[----:B------:R-:W-:Y:S01]  /*7540*/  R2UR UR4, R27 ;  /* 0x000000001b0472ca */ /* 0x000fe200000e0000 */
[----:B------:R-:W-:Y:S01]  /*7550*/  NOP ;  /* 0x0000000000007918 */ /* 0x000fe20000000000 */
[----:B------:R-:W-:Y:S02]  /*7560*/  LOP3.LUT R27, R29, 0xffff0000, RZ, 0xc0, !PT ;  /* 0xffff00001d1b7812 */ /* 0x000fe400078ec0ff */
[----:B------:R-:W-:Y:S02]  /*7570*/  LOP3.LUT R29, R30, 0xffff0000, RZ, 0xc0, !PT ;  /* 0xffff00001e1d7812 */ /* 0x000fe400078ec0ff */
[C---:B------:R-:W-:Y:S02]  /*7580*/  SHF.L.U32 R30, R31.reuse, 0x10, RZ ;  /* 0x000000101f1e7819 */ /* 0x040fe400000006ff */
[----:B------:R-:W-:Y:S02]  /*7590*/  LOP3.LUT R31, R31, 0xffff0000, RZ, 0xc0, !PT ;  /* 0xffff00001f1f7812 */ /* 0x000fe400078ec0ff */
[C---:B------:R-:W-:Y:S02]  /*75a0*/  SHF.L.U32 R34, R37.reuse, 0x10, RZ ;  /* 0x0000001025227819 */ /* 0x040fe400000006ff */
[----:B------:R-:W-:Y:S01]  /*75b0*/  LOP3.LUT R35, R37, 0xffff0000, RZ, 0xc0, !PT ;  /* 0xffff000025237812 */ /* 0x000fe200078ec0ff */
[----:B------:R-:W-:Y:S01]  /*75c0*/  UIADD3 UR4, UPT, UPT, UR4, 0x130, URZ ;  /* 0x0000013004047890 */ /* 0x000fe2000fffe0ff */
[C---:B------:R-:W-:Y:S02]  /*75d0*/  SHF.L.U32 R36, R38.reuse, 0x10, RZ ;  /* 0x0000001026247819 */ /* 0x040fe400000006ff */
[----:B------:R-:W-:Y:S02]  /*75e0*/  LOP3.LUT R37, R38, 0xffff0000, RZ, 0xc0, !PT ;  /* 0xffff000026257812 */ /* 0x000fe400078ec0ff */
[C---:B------:R-:W-:Y:S02]  /*75f0*/  SHF.L.U32 R38, R39.reuse, 0x10, RZ ;  /* 0x0000001027267819 */ /* 0x040fe400000006ff */
[----:B------:R-:W-:Y:S01]  /*7600*/  LOP3.LUT R39, R39, 0xffff0000, RZ, 0xc0, !PT ;  /* 0xffff000027277812 */ /* 0x000fe200078ec0ff */
[C---:B--2---:R-:W-:Y:S01]  /*7610*/  FMUL R4, R24.reuse, R4 ;  /* 0x0000000418047220 */ /* 0x044fe20000400000 */
[----:B-1----:R-:W-:Y:S01]  /*7620*/  UPRMT UR4, UR5, 0x654, UR4 ;  /* 0x0000065405047896 */ /* 0x002fe20008000004 */
[C---:B------:R-:W-:Y:S01]  /*7630*/  FMUL R5, R24.reuse, R5 ;  /* 0x0000000518057220 */ /* 0x040fe20000400000 */
[----:B------:R-:W-:Y:S01]  /*7640*/  FMUL R6, R24, R6 ;  /* 0x0000000618067220 */ /* 0x000fe20000400000 */
[----:B------:R-:W-:Y:S01]  /*7650*/  FFMA R4, R26, R20, R4 ;  /* 0x000000141a047223 */ /* 0x000fe20000000004 */
[----:B------:R-:W-:Y:S01]  /*7660*/  FMUL R7, R24, R7 ;  /* 0x0000000718077220 */ /* 0x000fe20000400000 */
[C---:B------:R-:W-:Y:S01]  /*7670*/  FFMA R5, R26.reuse, R21, R5 ;  /* 0x000000151a057223 */ /* 0x040fe20000000005 */
[----:B------:R-:W-:Y:S01]  /*7680*/  FFMA R6, R26, R25, R6 ;  /* 0x000000191a067223 */ /* 0x000fe20000000006 */
[----:B------:R-:W-:Y:S01]  /*7690*/  FMUL R8, R24, R8 ;  /* 0x0000000818087220 */ /* 0x000fe20000400000 */
[----:B------:R-:W-:Y:S01]  /*76a0*/  FFMA R7, R26, R27, R7 ;  /* 0x0000001b1a077223 */ /* 0x000fe20000000007 */
[----:B------:R-:W-:Y:S01]  /*76b0*/  FMUL R9, R24, R9 ;  /* 0x0000000918097220 */ /* 0x000fe20000400000 */
[----:B------:R-:W-:Y:S01]  /*76c0*/  F2FP.BF16.F32.PACK_AB R4, R5, R4 ;  /* 0x000000040504723e */ /* 0x000fe200000010ff */
[----:B------:R-:W-:Y:S01]  /*76d0*/  SYNCS.ARRIVE.TRANS64.RED.A1T0 RZ, [UR4], RZ ;  /* 0x000000ffffff79a7 */ /* 0x000fe20008100404 */
[C---:B------:R-:W-:Y:S01]  /*76e0*/  FFMA R8, R26.reuse, R28, R8 ;  /* 0x0000001c1a087223 */ /* 0x040fe20000000008 */
[----:B------:R-:W-:Y:S01]  /*76f0*/  F2FP.BF16.F32.PACK_AB R5, R7, R6 ;  /* 0x000000060705723e */ /* 0x000fe200000010ff */
[----:B------:R-:W-:Y:S01]  /*7700*/  FFMA R9, R26, R29, R9 ;  /* 0x0000001d1a097223 */ /* 0x000fe20000000009 */
[C---:B------:R-:W-:Y:S01]  /*7710*/  FMUL R10, R24.reuse, R10 ;  /* 0x0000000a180a7220 */ /* 0x040fe20000400000 */
[C---:B------:R-:W-:Y:S01]  /*7720*/  FMUL R11, R24.reuse, R11 ;  /* 0x0000000b180b7220 */ /* 0x040fe20000400000 */
[C---:B------:R-:W-:Y:S01]  /*7730*/  FMUL R0, R24.reuse, R12 ;  /* 0x0000000c18007220 */ /* 0x040fe20000400000 */
[----:B------:R-:W-:Y:S01]  /*7740*/  FMUL R2, R24, R13 ;  /* 0x0000000d18027220 */ /* 0x000fe20000400000 */
[----:B------:R-:W-:Y:S01]  /*7750*/  FFMA R10, R26, R30, R10 ;  /* 0x0000001e1a0a7223 */ /* 0x000fe2000000000a */
[----:B------:R-:W-:Y:S01]  /*7760*/  FMUL R3, R24, R14 ;  /* 0x0000000e18037220 */ /* 0x000fe20000400000 */
[----:B------:R-:W-:Y:S01]  /*7770*/  F2FP.BF16.F32.PACK_AB R6, R9, R8 ;  /* 0x000000080906723e */ /* 0x000fe200000010ff */
[----:B------:R-:W-:Y:S01]  /*7780*/  FFMA R11, R26, R31, R11 ;  /* 0x0000001f1a0b7223 */ /* 0x000fe2000000000b */
[C---:B------:R-:W-:Y:S01]  /*7790*/  FMUL R15, R24.reuse, R15 ;  /* 0x0000000f180f7220 */ /* 0x040fe20000400000 */
[----:B------:R-:W-:Y:S01]  /*77a0*/  FMUL R12, R24, R16 ;  /* 0x00000010180c7220 */ /* 0x000fe20000400000 */
[----:B------:R-:W-:Y:S01]  /*77b0*/  FFMA R0, R26, R32, R0 ;  /* 0x000000201a007223 */ /* 0x000fe20000000000 */
[----:B------:R-:W-:Y:S01]  /*77c0*/  MOV R8, UR40 ;  /* 0x0000002800087c02 */ /* 0x000fe20008000f00 */
[----:B------:R-:W-:Y:S01]  /*77d0*/  FMUL R13, R24, R17 ;  /* 0x00000011180d7220 */ /* 0x000fe20000400000 */
[----:B------:R-:W-:Y:S01]  /*77e0*/  FFMA R2, R26, R33, R2 ;  /* 0x000000211a027223 */ /* 0x000fe20000000002 */
[----:B------:R-:W-:Y:S01]  /*77f0*/  FMUL R14, R24, R18 ;  /* 0x00000012180e7220 */ /* 0x000fe20000400000 */
[C---:B------:R-:W-:Y:S01]  /*7800*/  FFMA R3, R26.reuse, R34, R3 ;  /* 0x000000221a037223 */ /* 0x040fe20000000003 */
[----:B------:R-:W-:Y:S01]  /*7810*/  FFMA R15, R26, R35, R15 ;  /* 0x000000231a0f7223 */ /* 0x000fe2000000000f */
[----:B------:R-:W-:Y:S01]  /*7820*/  FMUL R19, R24, R19 ;  /* 0x0000001318137220 */ /* 0x000fe20000400000 */
[----:B------:R-:W-:Y:S01]  /*7830*/  FFMA R12, R26, R36, R12 ;  /* 0x000000241a0c7223 */ /* 0x000fe2000000000c */
[----:B------:R-:W-:Y:S01]  /*7840*/  LEA R8, R8, R49, 0xb ;  /* 0x0000003108087211 */ /* 0x000fe200078e58ff */
        /* <DEDUP_REMOVED lines=24> */
[----:B------:R-:W-:Y:S01]  /*79d0*/  R2UR UR12, R64 ;  /* 0x00000000400c72ca */ /* 0x000fe200000e0000 */
[----:B------:R-:W-:Y:S01]  /*79e0*/  UIADD3 UR9, UPT, UPT, UR41, 0x20, URZ ;  /* 0x0000002029097890 */ /* 0x000fe2000fffe0ff */
[----:B------:R-:W-:Y:S01]  /*79f0*/  R2UR UR13, R65 ;  /* 0x00000000410d72ca */ /* 0x000fe200000e0000 */
[----:B------:R-:W-:Y:S02]  /*7a00*/  UIADD3 UR8, UPT, UPT, UR5, 0x200, URZ ;  /* 0x0000020005087890 */ /* 0x000fe4000fffe0ff */
[----:B--2---:R-:W-:Y:S04]  /*7a10*/  UIADD3 UR4, UP0, UPT, UR6, 0x780, URZ ;  /* 0x0000078006047890 */ /* 0x004fe8000ff1e0ff */
[----:B------:R-:W-:Y:S09]  /*7a20*/  UIADD3.X UR5, UPT, UPT, URZ, UR7, URZ, UP0, !UPT ;  /* 0x00000007ff057290 */ /* 0x000ff200087fe4ff */
[----:B------:R2:W-:Y:S02]  /*7a30*/  UTMASTG.5D.IM2COL [UR8], [UR4] ;  /* 0x00000008040073b5 */ /* 0x0005e40008060000 */
[----:B--2---:R0:W-:Y:S02]  /*7a40*/  UTMACMDFLUSH ;  /* 0x00000000000079b7 */ /* 0x0041e40000000000 */
.L_x_108:
[----:B------:R-:W-:Y:S05]  /*7a50*/  BSYNC.RECONVERGENT B0 ;  /* 0x0000000000007941 */ /* 0x000fea0003800200 */
.L_x_107:
[----:B------:R-:W-:Y:S01]  /*7a60*/  UIADD3 UR4, UPT, UPT, UR40, 0x1, URZ ;  /* 0x0000000128047890 */ /* 0x000fe2000fffe0ff */
[----:B------:R-:W-:Y:S03]  /*7a70*/  BSSY.RECONVERGENT B0, `(.L_x_109) ;  /* 0x0000008000007945 */ /* 0x000fe60003800200 */
[----:B------:R-:W-:Y:S04]  /*7a80*/  UISETP.NE.AND UP0, UPT, UR4, 0x3, UPT ;  /* 0x000000030400788c */ /* 0x000fe8000bf05270 */
[----:B------:R-:W-:Y:S02]  /*7a90*/  UISETP.EQ.XOR UP1, UPT, UR42, 0x3, !UP0 ;  /* 0x000000032a00788c */ /* 0x000fe4000c722a70 */
[----:B------:R-:W-:Y:S04]  /*7aa0*/  USEL UR50, UR4, URZ, UP0 ;  /* 0x000000ff04327287 */ /* 0x000fe80008000000 */
[----:B------:R-:W-:Y:S01]  /*7ab0*/  PLOP3.LUT P0, PT, PT, PT, UP1, 0x80, 0x8 ;  /* 0x000000000008781c */ /* 0x000fe20003f0f018 */
[----:B------:R-:W-:Y:S01]  /*7ac0*/  @!UPT UIADD3 URZ, UPT, UPT, URZ, URZ, URZ ;  /* 0x000000fffffff290 */ /* 0x000fe2000fffe0ff */
[----:B------:R-:W-:Y:S11]  /*7ad0*/  @P1 BRA `(.L_x_110) ;  /* 0x0000000000041947 */ /* 0x000ff60003800000 */
[----:B------:R-:W-:Y:S04]  /*7ae0*/  DEPBAR.LE SB0, 0x1 ;  /* 0x000080400000791a */ /* 0x000fe80000000000 */
.L_x_110:
[----:B------:R-:W-:Y:S05]  /*7af0*/  BSYNC.RECONVERGENT B0 ;  /* 0x0000000000007941 */ /* 0x000fea0003800200 */
.L_x_109:
[----:B------:R-:W-:Y:S01]  /*7b00*/  BAR.SYNC.DEFER_BLOCKING 0x1, 0x80 ;  /* 0x0042000000007b1d */ /* 0x000fe20000010000 */
[----:B------:R-:W-:Y:S01]  /*7b10*/  SEL R0, RZ, 0x1, !P0 ;  /* 0x00000001ff007807 */ /* 0x000fe20004000000 */
[----:B------:R-:W-:Y:S01]  /*7b20*/  UISETP.NE.AND UP0, UPT, UR52, -0x2, UPT ;  /* 0xfffffffe3400788c */ /* 0x000fe2000bf05270 */
[----:B------:R-:W-:Y:S02]  /*7b30*/  VIADD R22, R22, 0x1 ;  /* 0x0000000116167836 */ /* 0x000fe40000000000 */
[----:B------:R-:W-:Y:S06]  /*7b40*/  LOP3.LUT R48, R48, R0, RZ, 0x3c, !PT ;  /* 0x0000000030307212 */ /* 0x000fec00078e3cff */
[----:B------:R-:W-:Y:S05]  /*7b50*/  BRA.U !UP0, `(.L_x_111) ;  /* 0x00000001082c7547 */ /* 0x000fea000b800000 */
[----:B------:R-:W-:Y:S01]  /*7b60*/  ISETP.NE.AND P1, PT, R69, RZ, PT ;  /* 0x000000ff4500720c */ /* 0x000fe20003f25270 */
[----:B------:R-:W2:Y:S01]  /*7b70*/  S2R R0, SR_CgaCtaId ;  /* 0x0000000000007919 */ /* 0x000ea20000008800 */
[----:B------:R-:W-:Y:S11]  /*7b80*/  IMAD.U32 R2, RZ, RZ, UR53 ;  /* 0x00000035ff027e24 */ /* 0x000ff6000f8e00ff */
[C---:B------:R-:W-:Y:S01]  /*7b90*/  @P1 LEA R3, R2.reuse, UR49, 0x3 ;  /* 0x0000003102031c11 */ /* 0x040fe2000f8e18ff */
[----:B------:R-:W-:Y:S04]  /*7ba0*/  VIADD R2, R2, 0x1 ;  /* 0x0000000102027836 */ /* 0x000fe80000000000 */
[----:B------:R-:W-:Y:S01]  /*7bb0*/  @P1 VIADD R3, R3, 0xe8 ;  /* 0x000000e803031836 */ /* 0x000fe20000000000 */
[C---:B------:R-:W-:Y:S04]  /*7bc0*/  ISETP.NE.AND P0, PT, R2.reuse, 0x3, PT ;  /* 0x000000030200780c */ /* 0x040fe80003f05270 */
[----:B------:R-:W-:Y:S04]  /*7bd0*/  SEL R2, R2, RZ, P0 ;  /* 0x000000ff02027207 */ /* 0x000fe80000000000 */
[----:B------:R-:W-:Y:S02]  /*7be0*/  R2UR UR53, R2 ;  /* 0x00000000023572ca */ /* 0x000fe400000e0000 */
[----:B--2---:R-:W-:Y:S04]  /*7bf0*/  @P1 PRMT R0, R0, 0x654, R3 ;  /* 0x0000065400001816 */ /* 0x004fe80000000003 */
[----:B------:R2:W-:Y:S09]  /*7c00*/  @P1 SYNCS.ARRIVE.TRANS64.RED.A1T0 RZ, [R0+URZ], RZ ;  /* 0x000000ff00ff19a7 */ /* 0x0005f200081004ff */
.L_x_111:
[----:B------:R-:W-:Y:S01]  /*7c10*/  R2UR UR5, R44 ;  /* 0x000000002c0572ca */ /* 0x000fe200000e0000 */
[----:B------:R-:W-:Y:S01]  /*7c20*/  UISETP.NE.AND UP0, UPT, UR60, URZ, UPT ;  /* 0x000000ff3c00728c */ /* 0x000fe2000bf05270 */
[----:B------:R-:W-:Y:S01]  /*7c30*/  R2UR UR4, R45 ;  /* 0x000000002d0472ca */ /* 0x000fe200000e0000 */
[----:B-1----:R-:W-:Y:S01]  /*7c40*/  IMAD.MOV.U32 R16, RZ, RZ, R62 ;  /* 0x000000ffff107224 */ /* 0x002fe200078e003e */
[----:B------:R-:W-:Y:S01]  /*7c50*/  ISETP.NE.AND P0, PT, R22, 0x2, PT ;  /* 0x000000021600780c */ /* 0x000fe20003f05270 */
[----:B------:R-:W-:Y:S01]  /*7c60*/  UIADD3 UR52, UPT, UPT, UR52, 0x2, URZ ;  /* 0x0000000234347890 */ /* 0x000fe2000fffe0ff */
[----:B------:R-:W-:Y:S02]  /*7c70*/  LOP3.LUT R46, R46, 0x1, RZ, 0x3c, !PT ;  /* 0x000000012e2e7812 */ /* 0x000fe400078e3cff */
[----:B--2---:R-:W-:Y:S02]  /*7c80*/  SEL R0, RZ, 0x1, P0 ;  /* 0x00000001ff007807 */ /* 0x004fe40000000000 */
[----:B------:R-:W-:Y:S02]  /*7c90*/  SEL R22, R22, RZ, P0 ;  /* 0x000000ff16167207 */ /* 0x000fe40000000000 */
[----:B------:R-:W-:Y:S01]  /*7ca0*/  LOP3.LUT R47, R47, R0, RZ, 0x3c, !PT ;  /* 0x000000002f2f7212 */ /* 0x000fe200078e3cff */
[----:B------:R-:W-:Y:S02]  /*7cb0*/  UIADD3 UR22, UPT, UPT, UR36, UR5, URZ ;  /* 0x0000000524167290 */ /* 0x000fe4000fffe0ff */
[----:B------:R-:W-:Y:S01]  /*7cc0*/  UIADD3 UR51, UPT, UPT, UR37, UR4, URZ ;  /* 0x0000000425337290 */ /* 0x000fe2000fffe0ff */
[----:B------:R-:W-:Y:S11]  /*7cd0*/  BRA.U UP0, `(.L_x_112) ;  /* 0xffffffdd00107547 */ /* 0x000ff6000b83ffff */
[----:B------:R-:W-:-:S13]  /*7ce0*/  ISETP.NE.AND P1, PT, R61, RZ, PT ;  /* 0x000000ff3d00720c */ /* 0x000fda0003f25270 */
[----:B------:R-:W-:Y:S05]  /*7cf0*/  @!P1 BRA `(.L_x_113) ;  /* 0x0000000000489947 */ /* 0x000fea0003800000 */
[----:B------:R-:W1:Y:S02]  /*7d00*/  LDCU.64 UR4, c[0x0][0x990] ;  /* 0x00013200ff0477ac */ /* 0x000e640008000a00 */
[----:B-1----:R-:W-:-:S04]  /*7d10*/  UISETP.NE.U32.AND UP0, UPT, UR4, URZ, UPT ;  /* 0x000000ff0400728c */ /* 0x002fc8000bf05070 */
[----:B------:R-:W-:-:S09]  /*7d20*/  UISETP.NE.AND.EX UP0, UPT, UR5, URZ, UPT, UP0 ;  /* 0x000000ff0500728c */ /* 0x000fd2000bf05300 */
[----:B------:R-:W-:Y:S05]  /*7d30*/  BRA.U UP0, `(.L_x_114) ;  /* 0x00000001000c7547 */ /* 0x000fea000b800000 */
[----:B------:R-:W-:-:S13]  /*7d40*/  FSETP.NEU.AND P0, PT, R26, RZ, PT ;  /* 0x000000ff1a00720b */ /* 0x000fda0003f0d000 */
[----:B------:R-:W-:Y:S05]  /*7d50*/  @!P0 EXIT ;  /* 0x000000000000894d */ /* 0x000fea0003800000 */
[----:B------:R-:W-:Y:S05]  /*7d60*/  BRA `(.L_x_113) ;  /* 0x00000000002c7947 */ /* 0x000fea0003800000 */
.L_x_114:
[----:B------:R-:W-:Y:S01]  /*7d70*/  ISETP.NE.AND P0, PT, R68, RZ, PT ;  /* 0x000000ff4400720c */ /* 0x000fe20003f05270 */
[----:B------:R-:W-:-:S12]  /*7d80*/  BSSY.RECONVERGENT B0, `(.L_x_113) ;  /* 0x0000009000007945 */ /* 0x000fd80003800200 */
[----:B------:R-:W-:Y:S05]  /*7d90*/  @P0 BRA `(.L_x_115) ;  /* 0x0000000000140947 */ /* 0x000fea0003800000 */
[----:B------:R-:W1:Y:S02]  /*7da0*/  LDCU.64 UR4, c[0x0][0x988] ;  /* 0x00013100ff0477ac */ /* 0x000e640008000a00 */
[----:B-1----:R-:W-:-:S04]  /*7db0*/  ISETP.NE.U32.AND P0, PT, RZ, UR4, PT ;  /* 0x00000004ff007c0c */ /* 0x002fc8000bf05070 */
[----:B------:R-:W-:-:S13]  /*7dc0*/  ISETP.NE.AND.EX P0, PT, RZ, UR5, PT, P0 ;  /* 0x00000005ff007c0c */ /* 0x000fda000bf05300 */
[----:B------:R-:W-:Y:S05]  /*7dd0*/  @!P0 EXIT ;  /* 0x000000000000894d */ /* 0x000fea0003800000 */
[----:B------:R-:W-:Y:S05]  /*7de0*/  BRA `(.L_x_116) ;  /* 0x0000000000087947 */ /* 0x000fea0003800000 */
.L_x_115:
[----:B------:R-:W-:-:S13]  /*7df0*/  FSETP.NEU.AND P0, PT, R26, RZ, PT ;  /* 0x000000ff1a00720b */ /* 0x000fda0003f0d000 */
[----:B------:R-:W-:Y:S05]  /*7e00*/  @!P0 EXIT ;  /* 0x000000000000894d */ /* 0x000fea0003800000 */
.L_x_116:
[----:B------:R-:W-:Y:S05]  /*7e10*/  BSYNC.RECONVERGENT B0 ;  /* 0x0000000000007941 */ /* 0x000fea0003800200 */
.L_x_113:
[----:B------:R-:W1:Y:S01]  /*7e20*/  S2UR UR5, SR_CgaCtaId ;  /* 0x00000000000579c3 */ /* 0x000e620000008800 */
[----:B------:R-:W-:Y:S01]  /*7e30*/  ULEA UR4, UR53, UR49, 0x3 ;  /* 0x0000003135047291 */ /* 0x000fe2000f8e18ff */
[----:B------:R-:W-:-:S04]  /*7e40*/  DEPBAR.LE SB0, 0x0 ;  /* 0x000080000000791a */ /* 0x000fc80000000000 */
[----:B------:R-:W-:-:S04]  /*7e50*/  UIADD3 UR4, UPT, UPT, UR4, 0xe8, URZ ;  /* 0x000000e804047890 */ /* 0x000fc8000fffe0ff */
[----:B-1----:R-:W-:-:S09]  /*7e60*/  UPRMT UR4, UR5, 0x654, UR4 ;  /* 0x0000065405047896 */ /* 0x002fd20008000004 */
[----:B------:R-:W-:Y:S01]  /*7e70*/  SYNCS.ARRIVE.TRANS64.RED.A1T0 RZ, [UR4], RZ ;  /* 0x000000ffffff79a7 */ /* 0x000fe20008100404 */
[----:B------:R-:W-:Y:S05]  /*7e80*/  EXIT ;  /* 0x000000000000794d */ /* 0x000fea0003800000 */
.L_x_20:
[----:B------:R-:W-:Y:S07]  /*7e90*/  MOV R0, UR9 ;  /* 0x0000000900007c02 */ /* 0x000fee0008000f00 */
.L_x_117:
[----:B--2---:R2:W3:Y:S02]  /*7ea0*/  SYNCS.PHASECHK.TRANS64.TRYWAIT P0, [R0+URZ+0x68], R4 ;  /* 0x00006804000075a7 */ /* 0x0044e400080011ff */
[----:B---3--:R-:W-:Y:S05]  /*7eb0*/  @!P0 NANOSLEEP.SYNCS 0x989680 ;  /* 0x009896800000895d */ /* 0x008fea0003900000 */
[----:B------:R-:W3:Y:S02]  /*7ec0*/  @!P0 SYNCS.PHASECHK.TRANS64 P0, [R0+URZ+0x68], R4 ;  /* 0x00006804000085a7 */ /* 0x000ee400080010ff */
[----:B---3--:R-:W-:Y:S05]  /*7ed0*/  @!P0 BRA `(.L_x_117) ;  /* 0xfffffffc00f08947 */ /* 0x008fea000383ffff */
[----:B------:R-:W-:Y:S05]  /*7ee0*/  BRA `(.L_x_19) ;  /* 0xffffff9800b47947 */ /* 0x000fea000383ffff */
.L_x_26:
[----:B------:R-:W-:Y:S07]  /*7ef0*/  MOV R0, UR9 ;  /* 0x0000000900007c02 */ /* 0x000fee0008000f00 */
.L_x_118:
[----:B--2---:R2:W4:Y:S02]  /*7f00*/  SYNCS.PHASECHK.TRANS64.TRYWAIT P0, [R0+URZ+0x68], R4 ;  /* 0x00006804000075a7 */ /* 0x00452400080011ff */
[----:B----4-:R-:W-:Y:S05]  /*7f10*/  @!P0 NANOSLEEP.SYNCS 0x989680 ;  /* 0x009896800000895d */ /* 0x010fea0003900000 */
[----:B------:R-:W4:Y:S02]  /*7f20*/  @!P0 SYNCS.PHASECHK.TRANS64 P0, [R0+URZ+0x68], R4 ;  /* 0x00006804000085a7 */ /* 0x000f2400080010ff */
[----:B----4-:R-:W-:Y:S05]  /*7f30*/  @!P0 BRA `(.L_x_118) ;  /* 0xfffffffc00f08947 */ /* 0x010fea000383ffff */
[----:B------:R-:W-:Y:S05]  /*7f40*/  BRA `(.L_x_25) ;  /* 0xffffffa000407947 */ /* 0x000fea000383ffff */
.L_x_30:
[----:B-1----:R-:W-:-:S07]  /*7f50*/  MOV R0, UR36 ;  /* 0x0000002400007c02 */ /* 0x002fce0008000f00 */
.L_x_119:
[----:B-1----:R1:W2:Y:S02]  /*7f60*/  SYNCS.PHASECHK.TRANS64.TRYWAIT P0, [R0+URZ+0x110], R3 ;  /* 0x00011003000075a7 */ /* 0x0022a400080011ff */
[----:B--2---:R-:W-:Y:S05]  /*7f70*/  @!P0 NANOSLEEP.SYNCS 0x989680 ;  /* 0x009896800000895d */ /* 0x004fea0003900000 */
[----:B------:R-:W2:Y:S02]  /*7f80*/  @!P0 SYNCS.PHASECHK.TRANS64 P0, [R0+URZ+0x110], R3 ;  /* 0x00011003000085a7 */ /* 0x000ea400080010ff */
[----:B--2---:R-:W-:Y:S05]  /*7f90*/  @!P0 BRA `(.L_x_119) ;  /* 0xfffffffc00f08947 */ /* 0x004fea000383ffff */
[----:B------:R-:W-:Y:S05]  /*7fa0*/  BRA `(.L_x_120) ;  /* 0xffffffa4000c7947 */ /* 0x000fea000383ffff */
.L_x_34:
[----:B------:R-:W-:-:S07]  /*7fb0*/  MOV R0, UR4 ;  /* 0x0000000400007c02 */ /* 0x000fce0008000f00 */
.L_x_121:
[----:B-1----:R1:W2:Y:S02]  /*7fc0*/  SYNCS.PHASECHK.TRANS64.TRYWAIT P0, [R0+URZ], R2 ;  /* 0x00000002000075a7 */ /* 0x0022a400080011ff */
[----:B--2---:R-:W-:Y:S05]  /*7fd0*/  @!P0 NANOSLEEP.SYNCS 0x989680 ;  /* 0x009896800000895d */ /* 0x004fea0003900000 */
[----:B------:R-:W2:Y:S02]  /*7fe0*/  @!P0 SYNCS.PHASECHK.TRANS64 P0, [R0+URZ], R2 ;  /* 0x00000002000085a7 */ /* 0x000ea400080010ff */
[----:B--2---:R-:W-:Y:S05]  /*7ff0*/  @!P0 BRA `(.L_x_121) ;  /* 0xfffffffc00f08947 */ /* 0x004fea000383ffff */
[----:B------:R-:W-:Y:S05]  /*8000*/  BRA `(.L_x_122) ;  /* 0xffffffa800a47947 */ /* 0x000fea000383ffff */
.L_x_35:
[----:B------:R-:W-:-:S07]  /*8010*/  MOV R0, UR5 ;  /* 0x0000000500007c02 */ /* 0x000fce0008000f00 */
.L_x_123:
[----:B-1----:R1:W2:Y:S02]  /*8020*/  SYNCS.PHASECHK.TRANS64.TRYWAIT P0, [R0+URZ], R2 ;  /* 0x00000002000075a7 */ /* 0x0022a400080011ff */
[----:B--2---:R-:W-:Y:S05]  /*8030*/  @!P0 NANOSLEEP.SYNCS 0x989680 ;  /* 0x009896800000895d */ /* 0x004fea0003900000 */
[----:B------:R-:W2:Y:S02]  /*8040*/  @!P0 SYNCS.PHASECHK.TRANS64 P0, [R0+URZ], R2 ;  /* 0x00000002000085a7 */ /* 0x000ea400080010ff */
[----:B--2---:R-:W-:Y:S05]  /*8050*/  @!P0 BRA `(.L_x_123) ;  /* 0xfffffffc00f08947 */ /* 0x004fea000383ffff */
[----:B------:R-:W-:Y:S05]  /*8060*/  BRA `(.L_x_124) ;  /* 0xffffffa800b47947 */ /* 0x000fea000383ffff */
.L_x_36:
[----:B------:R-:W-:-:S07]  /*8070*/  MOV R0, UR5 ;  /* 0x0000000500007c02 */ /* 0x000fce0008000f00 */
.L_x_125:
[----:B-1----:R1:W2:Y:S02]  /*8080*/  SYNCS.PHASECHK.TRANS64.TRYWAIT P0, [R0+URZ], R2 ;  /* 0x00000002000075a7 */ /* 0x0022a400080011ff */
[----:B--2---:R-:W-:Y:S05]  /*8090*/  @!P0 NANOSLEEP.SYNCS 0x989680 ;  /* 0x009896800000895d */ /* 0x004fea0003900000 */
[----:B------:R-:W2:Y:S02]  /*80a0*/  @!P0 SYNCS.PHASECHK.TRANS64 P0, [R0+URZ], R2 ;  /* 0x00000002000085a7 */ /* 0x000ea400080010ff */
[----:B--2---:R-:W-:Y:S05]  /*80b0*/  @!P0 BRA `(.L_x_125) ;  /* 0xfffffffc00f08947 */ /* 0x004fea000383ffff */
[----:B------:R-:W-:Y:S05]  /*80c0*/  BRA `(.L_x_126) ;  /* 0xffffffa800c47947 */ /* 0x000fea000383ffff */
.L_x_37:
[----:B------:R-:W-:-:S07]  /*80d0*/  MOV R0, UR5 ;  /* 0x0000000500007c02 */ /* 0x000fce0008000f00 */
.L_x_127:
[----:B-1----:R1:W2:Y:S02]  /*80e0*/  SYNCS.PHASECHK.TRANS64.TRYWAIT P0, [R0+URZ], R2 ;  /* 0x00000002000075a7 */ /* 0x0022a400080011ff */
[----:B--2---:R-:W-:Y:S05]  /*80f0*/  @!P0 NANOSLEEP.SYNCS 0x989680 ;  /* 0x009896800000895d */ /* 0x004fea0003900000 */
[----:B------:R-:W2:Y:S02]  /*8100*/  @!P0 SYNCS.PHASECHK.TRANS64 P0, [R0+URZ], R2 ;  /* 0x00000002000085a7 */ /* 0x000ea400080010ff */
[----:B--2---:R-:W-:Y:S05]  /*8110*/  @!P0 BRA `(.L_x_127) ;  /* 0xfffffffc00f08947 */ /* 0x004fea000383ffff */
[----:B------:R-:W-:Y:S05]  /*8120*/  BRA `(.L_x_128) ;  /* 0xffffffa800d47947 */ /* 0x000fea000383ffff */
.L_x_38:
[----:B------:R-:W-:-:S07]  /*8130*/  MOV R0, UR5 ;  /* 0x0000000500007c02 */ /* 0x000fce0008000f00 */
.L_x_129:
[----:B-1----:R1:W2:Y:S02]  /*8140*/  SYNCS.PHASECHK.TRANS64.TRYWAIT P0, [R0+URZ], R2 ;  /* 0x00000002000075a7 */ /* 0x0022a400080011ff */
[----:B--2---:R-:W-:Y:S05]  /*8150*/  @!P0 NANOSLEEP.SYNCS 0x989680 ;  /* 0x009896800000895d */ /* 0x004fea0003900000 */
[----:B------:R-:W2:Y:S02]  /*8160*/  @!P0 SYNCS.PHASECHK.TRANS64 P0, [R0+URZ], R2 ;  /* 0x00000002000085a7 */ /* 0x000ea400080010ff */
[----:B--2---:R-:W-:Y:S05]  /*8170*/  @!P0 BRA `(.L_x_129) ;  /* 0xfffffffc00f08947 */ /* 0x004fea000383ffff */
[----:B------:R-:W-:Y:S05]  /*8180*/  BRA `(.L_x_130) ;  /* 0xffffffa800e47947 */ /* 0x000fea000383ffff */
.L_x_39:
[----:B------:R-:W-:-:S07]  /*8190*/  MOV R0, UR5 ;  /* 0x0000000500007c02 */ /* 0x000fce0008000f00 */
.L_x_131:
[----:B-1----:R1:W2:Y:S02]  /*81a0*/  SYNCS.PHASECHK.TRANS64.TRYWAIT P0, [R0+URZ], R2 ;  /* 0x00000002000075a7 */ /* 0x0022a400080011ff */
[----:B--2---:R-:W-:Y:S05]  /*81b0*/  @!P0 NANOSLEEP.SYNCS 0x989680 ;  /* 0x009896800000895d */ /* 0x004fea0003900000 */
[----:B------:R-:W2:Y:S02]  /*81c0*/  @!P0 SYNCS.PHASECHK.TRANS64 P0, [R0+URZ], R2 ;  /* 0x00000002000085a7 */ /* 0x000ea400080010ff */
[----:B--2---:R-:W-:Y:S05]  /*81d0*/  @!P0 BRA `(.L_x_131) ;  /* 0xfffffffc00f08947 */ /* 0x004fea000383ffff */
[----:B------:R-:W-:Y:S05]  /*81e0*/  BRA `(.L_x_132) ;  /* 0xffffffa800f47947 */ /* 0x000fea000383ffff */
.L_x_40:
[----:B------:R-:W-:-:S07]  /*81f0*/  MOV R0, UR5 ;  /* 0x0000000500007c02 */ /* 0x000fce0008000f00 */
.L_x_133:
[----:B-1----:R1:W2:Y:S02]  /*8200*/  SYNCS.PHASECHK.TRANS64.TRYWAIT P0, [R0+URZ], R2 ;  /* 0x00000002000075a7 */ /* 0x0022a400080011ff */
[----:B--2---:R-:W-:Y:S05]  /*8210*/  @!P0 NANOSLEEP.SYNCS 0x989680 ;  /* 0x009896800000895d */ /* 0x004fea0003900000 */
[----:B------:R-:W2:Y:S02]  /*8220*/  @!P0 SYNCS.PHASECHK.TRANS64 P0, [R0+URZ], R2 ;  /* 0x00000002000085a7 */ /* 0x000ea400080010ff */
[----:B--2---:R-:W-:Y:S05]  /*8230*/  @!P0 BRA `(.L_x_133) ;  /* 0xfffffffc00f08947 */ /* 0x004fea000383ffff */
[----:B------:R-:W-:Y:S05]  /*8240*/  BRA `(.L_x_134) ;  /* 0xffffffac00047947 */ /* 0x000fea000383ffff */
.L_x_41:
[----:B------:R-:W-:-:S07]  /*8250*/  MOV R0, UR5 ;  /* 0x0000000500007c02 */ /* 0x000fce0008000f00 */
.L_x_135:
[----:B-1----:R1:W2:Y:S02]  /*8260*/  SYNCS.PHASECHK.TRANS64.TRYWAIT P0, [R0+URZ], R2 ;  /* 0x00000002000075a7 */ /* 0x0022a400080011ff */
[----:B--2---:R-:W-:Y:S05]  /*8270*/  @!P0 NANOSLEEP.SYNCS 0x989680 ;  /* 0x009896800000895d */ /* 0x004fea0003900000 */
[----:B------:R-:W2:Y:S02]  /*8280*/  @!P0 SYNCS.PHASECHK.TRANS64 P0, [R0+URZ], R2 ;  /* 0x00000002000085a7 */ /* 0x000ea400080010ff */
[----:B--2---:R-:W-:Y:S05]  /*8290*/  @!P0 BRA `(.L_x_135) ;  /* 0xfffffffc00f08947 */ /* 0x004fea000383ffff */
[----:B------:R-:W-:Y:S05]  /*82a0*/  BRA `(.L_x_136) ;  /* 0xffffffac00147947 */ /* 0x000fea000383ffff */
.L_x_42:
[----:B------:R-:W-:-:S07]  /*82b0*/  MOV R0, UR5 ;  /* 0x0000000500007c02 */ /* 0x000fce0008000f00 */
.L_x_137:
[----:B-1----:R1:W2:Y:S02]  /*82c0*/  SYNCS.PHASECHK.TRANS64.TRYWAIT P0, [R0+URZ], R2 ;  /* 0x00000002000075a7 */ /* 0x0022a400080011ff */
[----:B--2---:R-:W-:Y:S05]  /*82d0*/  @!P0 NANOSLEEP.SYNCS 0x989680 ;  /* 0x009896800000895d */ /* 0x004fea0003900000 */
[----:B------:R-:W2:Y:S02]  /*82e0*/  @!P0 SYNCS.PHASECHK.TRANS64 P0, [R0+URZ], R2 ;  /* 0x00000002000085a7 */ /* 0x000ea400080010ff */
[----:B--2---:R-:W-:Y:S05]  /*82f0*/  @!P0 BRA `(.L_x_137) ;  /* 0xfffffffc00f08947 */ /* 0x004fea000383ffff */
[----:B------:R-:W-:Y:S05]  /*8300*/  BRA `(.L_x_138) ;  /* 0xffffffac00247947 */ /* 0x000fea000383ffff */
.L_x_43:
[----:B------:R-:W-:-:S07]  /*8310*/  MOV R0, UR5 ;  /* 0x0000000500007c02 */ /* 0x000fce0008000f00 */
.L_x_139:
[----:B-1----:R1:W2:Y:S02]  /*8320*/  SYNCS.PHASECHK.TRANS64.TRYWAIT P0, [R0+URZ], R2 ;  /* 0x00000002000075a7 */ /* 0x0022a400080011ff */
[----:B--2---:R-:W-:Y:S05]  /*8330*/  @!P0 NANOSLEEP.SYNCS 0x989680 ;  /* 0x009896800000895d */ /* 0x004fea0003900000 */
[----:B------:R-:W2:Y:S02]  /*8340*/  @!P0 SYNCS.PHASECHK.TRANS64 P0, [R0+URZ], R2 ;  /* 0x00000002000085a7 */ /* 0x000ea400080010ff */
[----:B--2---:R-:W-:Y:S05]  /*8350*/  @!P0 BRA `(.L_x_139) ;  /* 0xfffffffc00f08947 */ /* 0x004fea000383ffff */
[----:B------:R-:W-:Y:S05]  /*8360*/  BRA `(.L_x_140) ;  /* 0xffffffac00347947 */ /* 0x000fea000383ffff */
.L_x_44:
[----:B------:R-:W-:-:S07]  /*8370*/  MOV R0, UR5 ;  /* 0x0000000500007c02 */ /* 0x000fce0008000f00 */
.L_x_141:
[----:B-1----:R1:W2:Y:S02]  /*8380*/  SYNCS.PHASECHK.TRANS64.TRYWAIT P0, [R0+URZ], R2 ;  /* 0x00000002000075a7 */ /* 0x0022a400080011ff */
[----:B--2---:R-:W-:Y:S05]  /*8390*/  @!P0 NANOSLEEP.SYNCS 0x989680 ;  /* 0x009896800000895d */ /* 0x004fea0003900000 */
[----:B------:R-:W2:Y:S02]  /*83a0*/  @!P0 SYNCS.PHASECHK.TRANS64 P0, [R0+URZ], R2 ;  /* 0x00000002000085a7 */ /* 0x000ea400080010ff */
[----:B--2---:R-:W-:Y:S05]  /*83b0*/  @!P0 BRA `(.L_x_141) ;  /* 0xfffffffc00f08947 */ /* 0x004fea000383ffff */
[----:B------:R-:W-:Y:S05]  /*83c0*/  BRA `(.L_x_142) ;  /* 0xffffffac00447947 */ /* 0x000fea000383ffff */
.L_x_45:
[----:B------:R-:W-:-:S07]  /*83d0*/  MOV R0, UR5 ;  /* 0x0000000500007c02 */ /* 0x000fce0008000f00 */
.L_x_143:
[----:B-1----:R1:W2:Y:S02]  /*83e0*/  SYNCS.PHASECHK.TRANS64.TRYWAIT P0, [R0+URZ], R2 ;  /* 0x00000002000075a7 */ /* 0x0022a400080011ff */
[----:B--2---:R-:W-:Y:S05]  /*83f0*/  @!P0 NANOSLEEP.SYNCS 0x989680 ;  /* 0x009896800000895d */ /* 0x004fea0003900000 */
[----:B------:R-:W2:Y:S02]  /*8400*/  @!P0 SYNCS.PHASECHK.TRANS64 P0, [R0+URZ], R2 ;  /* 0x00000002000085a7 */ /* 0x000ea400080010ff */
[----:B--2---:R-:W-:Y:S05]  /*8410*/  @!P0 BRA `(.L_x_143) ;  /* 0xfffffffc00f08947 */ /* 0x004fea000383ffff */
[----:B------:R-:W-:Y:S05]  /*8420*/  BRA `(.L_x_144) ;  /* 0xffffffac00547947 */ /* 0x000fea000383ffff */
.L_x_48:
[----:B------:R-:W-:-:S07]  /*8430*/  MOV R4, UR4 ;  /* 0x0000000400047c02 */ /* 0x000fce0008000f00 */
.L_x_145:
[----:B--2---:R2:W3:Y:S02]  /*8440*/  SYNCS.PHASECHK.TRANS64.TRYWAIT P1, [R4+URZ+0x118], R6 ;  /* 0x00011806040075a7 */ /* 0x0044e400080211ff */
[----:B---3--:R-:W-:Y:S05]  /*8450*/  @!P1 NANOSLEEP.SYNCS 0x989680 ;  /* 0x009896800000995d */ /* 0x008fea0003900000 */
[----:B------:R-:W3:Y:S02]  /*8460*/  @!P1 SYNCS.PHASECHK.TRANS64 P1, [R4+URZ+0x118], R6 ;  /* 0x00011806040095a7 */ /* 0x000ee400080210ff */
[----:B---3--:R-:W-:Y:S05]  /*8470*/  @!P1 BRA `(.L_x_145) ;  /* 0xfffffffc00f09947 */ /* 0x008fea000383ffff */
[----:B------:R-:W-:Y:S05]  /*8480*/  BRA `(.L_x_146) ;  /* 0xffffffac00c47947 */ /* 0x000fea000383ffff */
.L_x_49:
[----:B--2---:R-:W-:-:S07]  /*8490*/  MOV R4, UR4 ;  /* 0x0000000400047c02 */ /* 0x004fce0008000f00 */
.L_x_147:
[----:B--2---:R2:W3:Y:S02]  /*84a0*/  SYNCS.PHASECHK.TRANS64.TRYWAIT P1, [R4+URZ+0x110], R5 ;  /* 0x00011005040075a7 */ /* 0x0044e400080211ff */
[----:B---3--:R-:W-:Y:S05]  /*84b0*/  @!P1 NANOSLEEP.SYNCS 0x989680 ;  /* 0x009896800000995d */ /* 0x008fea0003900000 */
[----:B------:R-:W3:Y:S02]  /*84c0*/  @!P1 SYNCS.PHASECHK.TRANS64 P1, [R4+URZ+0x110], R5 ;  /* 0x00011005040095a7 */ /* 0x000ee400080210ff */
[----:B---3--:R-:W-:Y:S05]  /*84d0*/  @!P1 BRA `(.L_x_147) ;  /* 0xfffffffc00f09947 */ /* 0x008fea000383ffff */
[----:B------:R-:W-:Y:S05]  /*84e0*/  BRA `(.L_x_148) ;  /* 0xffffffac00cc7947 */ /* 0x000fea000383ffff */
.L_x_57:
[----:B------:R-:W-:-:S07]  /*84f0*/  MOV R0, UR20 ;  /* 0x0000001400007c02 */ /* 0x000fce0008000f00 */
.L_x_149:
[----:B-1----:R1:W2:Y:S02]  /*8500*/  SYNCS.PHASECHK.TRANS64.TRYWAIT P0, [R0+URZ+0x110], R4 ;  /* 0x00011004000075a7 */ /* 0x0022a400080011ff */
[----:B--2---:R-:W-:Y:S05]  /*8510*/  @!P0 NANOSLEEP.SYNCS 0x989680 ;  /* 0x009896800000895d */ /* 0x004fea0003900000 */
[----:B------:R-:W2:Y:S02]  /*8520*/  @!P0 SYNCS.PHASECHK.TRANS64 P0, [R0+URZ+0x110], R4 ;  /* 0x00011004000085a7 */ /* 0x000ea400080010ff */
[----:B--2---:R-:W-:Y:S05]  /*8530*/  @!P0 BRA `(.L_x_149) ;  /* 0xfffffffc00f08947 */ /* 0x004fea000383ffff */
[----:B------:R-:W-:Y:S05]  /*8540*/  BRA `(.L_x_150) ;  /* 0xffffffb400587947 */ /* 0x000fea000383ffff */
.L_x_58:
[----:B------:R-:W-:-:S07]  /*8550*/  MOV R4, UR24 ;  /* 0x0000001800047c02 */ /* 0x000fce0008000f00 */
.L_x_151:
[----:B-1----:R1:W2:Y:S02]  /*8560*/  SYNCS.PHASECHK.TRANS64.TRYWAIT P0, [R4+URZ+0x130], R0 ;  /* 0x00013000040075a7 */ /* 0x0022a400080011ff */
[----:B--2---:R-:W-:Y:S05]  /*8570*/  @!P0 NANOSLEEP.SYNCS 0x989680 ;  /* 0x009896800000895d */ /* 0x004fea0003900000 */
[----:B------:R-:W2:Y:S02]  /*8580*/  @!P0 SYNCS.PHASECHK.TRANS64 P0, [R4+URZ+0x130], R0 ;  /* 0x00013000040085a7 */ /* 0x000ea400080010ff */
[----:B--2---:R-:W-:Y:S05]  /*8590*/  @!P0 BRA `(.L_x_151) ;  /* 0xfffffffc00f08947 */ /* 0x004fea000383ffff */
[----:B------:R-:W-:Y:S05]  /*85a0*/  BRA `(.L_x_152) ;  /* 0xffffffb400747947 */ /* 0x000fea000383ffff */
.L_x_61:
[----:B-1----:R-:W-:Y:S07]  /*85b0*/  MOV R0, UR18 ;  /* 0x0000001200007c02 */ /* 0x002fee0008000f00 */
.L_x_153:
[----:B-1----:R1:W2:Y:S02]  /*85c0*/  SYNCS.PHASECHK.TRANS64.TRYWAIT P0, [R0+URZ], R5 ;  /* 0x00000005000075a7 */ /* 0x0022a400080011ff */
[----:B--2---:R-:W-:Y:S05]  /*85d0*/  @!P0 NANOSLEEP.SYNCS 0x989680 ;  /* 0x009896800000895d */ /* 0x004fea0003900000 */
[----:B------:R-:W2:Y:S02]  /*85e0*/  @!P0 SYNCS.PHASECHK.TRANS64 P0, [R0+URZ], R5 ;  /* 0x00000005000085a7 */ /* 0x000ea400080010ff */
[----:B--2---:R-:W-:Y:S05]  /*85f0*/  @!P0 BRA `(.L_x_153) ;  /* 0xfffffffc00f08947 */ /* 0x004fea000383ffff */
[----:B------:R-:W-:Y:S05]  /*8600*/  BRA `(.L_x_60) ;  /* 0xffffffb400987947 */ /* 0x000fea000383ffff */
.L_x_64:
[----:B------:R-:W-:-:S07]  /*8610*/  MOV R0, UR4 ;  /* 0x0000000400007c02 */ /* 0x000fce0008000f00 */
.L_x_154:
[----:B-1----:R1:W3:Y:S02]  /*8620*/  SYNCS.PHASECHK.TRANS64.TRYWAIT P0, [R0+URZ], R2 ;  /* 0x00000002000075a7 */ /* 0x0022e400080011ff */
[----:B---3--:R-:W-:Y:S05]  /*8630*/  @!P0 NANOSLEEP.SYNCS 0x989680 ;  /* 0x009896800000895d */ /* 0x008fea0003900000 */
[----:B------:R-:W3:Y:S02]  /*8640*/  @!P0 SYNCS.PHASECHK.TRANS64 P0, [R0+URZ], R2 ;  /* 0x00000002000085a7 */ /* 0x000ee400080010ff */
[----:B---3--:R-:W-:Y:S05]  /*8650*/  @!P0 BRA `(.L_x_154) ;  /* 0xfffffffc00f08947 */ /* 0x008fea000383ffff */
[----:B------:R-:W-:Y:S05]  /*8660*/  BRA `(.L_x_155) ;  /* 0xffffffb800947947 */ /* 0x000fea000383ffff */
.L_x_65:
[----:B------:R-:W-:-:S07]  /*8670*/  MOV R0, UR4 ;  /* 0x0000000400007c02 */ /* 0x000fce0008000f00 */
.L_x_156:
[----:B-1----:R1:W2:Y:S02]  /*8680*/  SYNCS.PHASECHK.TRANS64.TRYWAIT P0, [R0+URZ], R2 ;  /* 0x00000002000075a7 */ /* 0x0022a400080011ff */
[----:B--2---:R-:W-:Y:S05]  /*8690*/  @!P0 NANOSLEEP.SYNCS 0x989680 ;  /* 0x009896800000895d */ /* 0x004fea0003900000 */
[----:B------:R-:W2:Y:S02]  /*86a0*/  @!P0 SYNCS.PHASECHK.TRANS64 P0, [R0+URZ], R2 ;  /* 0x00000002000085a7 */ /* 0x000ea400080010ff */
[----:B--2---:R-:W-:Y:S05]  /*86b0*/  @!P0 BRA `(.L_x_156) ;  /* 0xfffffffc00f08947 */ /* 0x004fea000383ffff */
[----:B------:R-:W-:Y:S05]  /*86c0*/  BRA `(.L_x_157) ;  /* 0xffffffb800a07947 */ /* 0x000fea000383ffff */
.L_x_70:
[----:B------:R-:W-:Y:S07]  /*86d0*/  MOV R0, UR24 ;  /* 0x0000001800007c02 */ /* 0x000fee0008000f00 */
.L_x_158:
[----:B--2---:R2:W4:Y:S02]  /*86e0*/  SYNCS.PHASECHK.TRANS64.TRYWAIT P0, [R0+URZ+0x110], R4 ;  /* 0x00011004000075a7 */ /* 0x00452400080011ff */
[----:B----4-:R-:W-:Y:S05]  /*86f0*/  @!P0 NANOSLEEP.SYNCS 0x989680 ;  /* 0x009896800000895d */ /* 0x010fea0003900000 */
[----:B------:R-:W4:Y:S02]  /*8700*/  @!P0 SYNCS.PHASECHK.TRANS64 P0, [R0+URZ+0x110], R4 ;  /* 0x00011004000085a7 */ /* 0x000f2400080010ff */
[----:B----4-:R-:W-:Y:S05]  /*8710*/  @!P0 BRA `(.L_x_158) ;  /* 0xfffffffc00f08947 */ /* 0x010fea000383ffff */
[----:B------:R-:W-:Y:S05]  /*8720*/  BRA `(.L_x_159) ;  /* 0xffffffbc00dc7947 */ /* 0x000fea000383ffff */
.L_x_73:
[----:B------:R-:W-:Y:S07]  /*8730*/  MOV R0, UR24 ;  /* 0x0000001800007c02 */ /* 0x000fee0008000f00 */
.L_x_160:
[----:B--2---:R2:W4:Y:S02]  /*8740*/  SYNCS.PHASECHK.TRANS64.TRYWAIT P3, [R0+URZ+0x108], R8 ;  /* 0x00010808000075a7 */ /* 0x00452400080611ff */
[----:B----4-:R-:W-:Y:S05]  /*8750*/  @!P3 NANOSLEEP.SYNCS 0x989680 ;  /* 0x009896800000b95d */ /* 0x010fea0003900000 */
[----:B------:R-:W4:Y:S02]  /*8760*/  @!P3 SYNCS.PHASECHK.TRANS64 P3, [R0+URZ+0x108], R8 ;  /* 0x000108080000b5a7 */ /* 0x000f2400080610ff */
[----:B----4-:R-:W-:Y:S05]  /*8770*/  @!P3 BRA `(.L_x_160) ;  /* 0xfffffffc00f0b947 */ /* 0x010fea000383ffff */
[----:B------:R-:W-:Y:S05]  /*8780*/  BRA `(.L_x_72) ;  /* 0xffffffc400387947 */ /* 0x000fea000383ffff */
.L_x_76:
[----:B------:R-:W-:Y:S07]  /*8790*/  MOV R8, UR7 ;  /* 0x0000000700087c02 */ /* 0x000fee0008000f00 */
.L_x_161:
[----:B-1----:R1:W2:Y:S02]  /*87a0*/  SYNCS.PHASECHK.TRANS64.TRYWAIT P1, [R8+URZ+0xe8], R14 ;  /* 0x0000e80e080075a7 */ /* 0x0022a400080211ff */
[----:B--2---:R-:W-:Y:S05]  /*87b0*/  @!P1 NANOSLEEP.SYNCS 0x989680 ;  /* 0x009896800000995d */ /* 0x004fea0003900000 */
[----:B------:R-:W2:Y:S02]  /*87c0*/  @!P1 SYNCS.PHASECHK.TRANS64 P1, [R8+URZ+0xe8], R14 ;  /* 0x0000e80e080095a7 */ /* 0x000ea400080210ff */
[----:B--2---:R-:W-:Y:S05]  /*87d0*/  @!P1 BRA `(.L_x_161) ;  /* 0xfffffffc00f09947 */ /* 0x004fea000383ffff */
[----:B------:R-:W-:Y:S05]  /*87e0*/  BRA `(.L_x_162) ;  /* 0xffffffc400ec7947 */ /* 0x000fea000383ffff */
.L_x_77:
[----:B------:R-:W-:Y:S07]  /*87f0*/  MOV R0, UR4 ;  /* 0x0000000400007c02 */ /* 0x000fee0008000f00 */
.L_x_163:
[----:B-1----:R1:W2:Y:S02]  /*8800*/  SYNCS.PHASECHK.TRANS64.TRYWAIT P0, [R0+URZ+0xe8], R8 ;  /* 0x0000e808000075a7 */ /* 0x0022a400080011ff */
[----:B--2---:R-:W-:Y:S05]  /*8810*/  @!P0 NANOSLEEP.SYNCS 0x989680 ;  /* 0x009896800000895d */ /* 0x004fea0003900000 */
[----:B------:R-:W2:Y:S02]  /*8820*/  @!P0 SYNCS.PHASECHK.TRANS64 P0, [R0+URZ+0xe8], R8 ;  /* 0x0000e808000085a7 */ /* 0x000ea400080010ff */
[----:B--2---:R-:W-:Y:S05]  /*8830*/  @!P0 BRA `(.L_x_163) ;  /* 0xfffffffc00f08947 */ /* 0x004fea000383ffff */
[----:B------:R-:W-:Y:S05]  /*8840*/  BRA `(.L_x_164) ;  /* 0xffffffc800587947 */ /* 0x000fea000383ffff */
.L_x_79:
[----:B------:R-:W-:-:S07]  /*8850*/  MOV R0, UR4 ;  /* 0x0000000400007c02 */ /* 0x000fce0008000f00 */
.L_x_165:
[----:B-1----:R1:W4:Y:S02]  /*8860*/  SYNCS.PHASECHK.TRANS64.TRYWAIT P0, [R0+URZ], R2 ;  /* 0x00000002000075a7 */ /* 0x00232400080011ff */
[----:B----4-:R-:W-:Y:S05]  /*8870*/  @!P0 NANOSLEEP.SYNCS 0x989680 ;  /* 0x009896800000895d */ /* 0x010fea0003900000 */
[----:B------:R-:W4:Y:S02]  /*8880*/  @!P0 SYNCS.PHASECHK.TRANS64 P0, [R0+URZ], R2 ;  /* 0x00000002000085a7 */ /* 0x000f2400080010ff */
[----:B----4-:R-:W-:Y:S05]  /*8890*/  @!P0 BRA `(.L_x_165) ;  /* 0xfffffffc00f08947 */ /* 0x010fea000383ffff */
[----:B------:R-:W-:Y:S05]  /*88a0*/  BRA `(.L_x_166) ;  /* 0xffffffc800e07947 */ /* 0x000fea000383ffff */
.L_x_80:
[----:B-1----:R1:W4:Y:S02]  /*88b0*/  SYNCS.PHASECHK.TRANS64.TRYWAIT P0, [R2+URZ], R3 ;  /* 0x00000003020075a7 */ /* 0x00232400080011ff */
[----:B----4-:R-:W-:Y:S05]  /*88c0*/  @!P0 NANOSLEEP.SYNCS 0x989680 ;  /* 0x009896800000895d */ /* 0x010fea0003900000 */
[----:B------:R-:W4:Y:S02]  /*88d0*/  @!P0 SYNCS.PHASECHK.TRANS64 P0, [R2+URZ], R3 ;  /* 0x00000003020085a7 */ /* 0x000f2400080010ff */
[----:B----4-:R-:W-:Y:S05]  /*88e0*/  @!P0 BRA `(.L_x_80) ;  /* 0xfffffffc00f08947 */ /* 0x010fea000383ffff */
[----:B------:R-:W-:Y:S05]  /*88f0*/  BRA `(.L_x_167) ;  /* 0xffffffcc000c7947 */ /* 0x000fea000383ffff */
.L_x_82:
[----:B------:R-:W-:Y:S07]  /*8900*/  MOV R0, UR49 ;  /* 0x0000003100007c02 */ /* 0x000fee0008000f00 */
.L_x_168:
[----:B-1----:R1:W2:Y:S02]  /*8910*/  SYNCS.PHASECHK.TRANS64.TRYWAIT P0, [R0+URZ+0x110], R2 ;  /* 0x00011002000075a7 */ /* 0x0022a400080011ff */
[----:B--2---:R-:W-:Y:S05]  /*8920*/  @!P0 NANOSLEEP.SYNCS 0x989680 ;  /* 0x009896800000895d */ /* 0x004fea0003900000 */
[----:B------:R-:W2:Y:S02]  /*8930*/  @!P0 SYNCS.PHASECHK.TRANS64 P0, [R0+URZ+0x110], R2 ;  /* 0x00011002000085a7 */ /* 0x000ea400080010ff */
[----:B--2---:R-:W-:Y:S05]  /*8940*/  @!P0 BRA `(.L_x_168) ;  /* 0xfffffffc00f08947 */ /* 0x004fea000383ffff */
[----:B------:R-:W-:Y:S05]  /*8950*/  BRA `(.L_x_169) ;  /* 0xffffffcc00fc7947 */ /* 0x000fea000383ffff */
.L_x_92:
[----:B-1----:R1:W2:Y:S02]  /*8960*/  SYNCS.PHASECHK.TRANS64.TRYWAIT P1, [R0+URZ+0xd0], R4 ;  /* 0x0000d004000075a7 */ /* 0x0022a400080211ff */
[----:B--2---:R-:W-:Y:S05]  /*8970*/  @!P1 NANOSLEEP.SYNCS 0x989680 ;  /* 0x009896800000995d */ /* 0x004fea0003900000 */
[----:B------:R-:W2:Y:S02]  /*8980*/  @!P1 SYNCS.PHASECHK.TRANS64 P1, [R0+URZ+0xd0], R4 ;  /* 0x0000d004000095a7 */ /* 0x000ea400080210ff */
[----:B--2---:R-:W-:Y:S05]  /*8990*/  @!P1 BRA `(.L_x_92) ;  /* 0xfffffffc00f09947 */ /* 0x004fea000383ffff */
[----:B------:R-:W-:Y:S05]  /*89a0*/  BRA `(.L_x_91) ;  /* 0xffffffdc00a47947 */ /* 0x000fea000383ffff */
.L_x_94:
[----:B-1----:R1:W4:Y:S02]  /*89b0*/  SYNCS.PHASECHK.TRANS64.TRYWAIT P0, [R27+URZ+0x120], R3 ;  /* 0x000120031b0075a7 */ /* 0x00232400080011ff */
[----:B----4-:R-:W-:Y:S05]  /*89c0*/  @!P0 NANOSLEEP.SYNCS 0x989680 ;  /* 0x009896800000895d */ /* 0x010fea0003900000 */
[----:B------:R-:W4:Y:S02]  /*89d0*/  @!P0 SYNCS.PHASECHK.TRANS64 P0, [R27+URZ+0x120], R3 ;  /* 0x000120031b0085a7 */ /* 0x000f2400080010ff */
[----:B----4-:R-:W-:Y:S05]  /*89e0*/  @!P0 BRA `(.L_x_94) ;  /* 0xfffffffc00f08947 */ /* 0x010fea000383ffff */
[----:B------:R-:W-:Y:S05]  /*89f0*/  BRA `(.L_x_93) ;  /* 0xffffffdc00f87947 */ /* 0x000fea000383ffff */
.L_x_105:
[----:B-1----:R1:W2:Y:S02]  /*8a00*/  SYNCS.PHASECHK.TRANS64.TRYWAIT P0, [R3+URZ+0xd0], R71 ;  /* 0x0000d047030075a7 */ /* 0x0022a400080011ff */
[----:B--2---:R-:W-:Y:S05]  /*8a10*/  @!P0 NANOSLEEP.SYNCS 0x989680 ;  /* 0x009896800000895d */ /* 0x004fea0003900000 */
[----:B------:R-:W2:Y:S02]  /*8a20*/  @!P0 SYNCS.PHASECHK.TRANS64 P0, [R3+URZ+0xd0], R71 ;  /* 0x0000d047030085a7 */ /* 0x000ea400080010ff */
[----:B--2---:R-:W-:Y:S05]  /*8a30*/  @!P0 BRA `(.L_x_105) ;  /* 0xfffffffc00f08947 */ /* 0x004fea000383ffff */
[----:B------:R-:W-:Y:S05]  /*8a40*/  BRA `(.L_x_104) ;  /* 0xffffffe8001c7947 */ /* 0x000fea000383ffff */
        .weak           $__internal_0_$__cuda_sm10x_tcgen05_guardrail_trap_col_being_dealloced_not_returned_by_alloc
        .type           $__internal_0_$__cuda_sm10x_tcgen05_guardrail_trap_col_being_dealloced_not_returned_by_alloc,@function
        .size           $__internal_0_$__cuda_sm10x_tcgen05_guardrail_trap_col_being_dealloced_not_returned_by_alloc,($__internal_1_$__cuda_sm10x_tcgen05_guardrail_trap_phase_invalid_during_alloc - $__internal_0_$__cuda_sm10x_tcgen05_guardrail_trap_col_being_dealloced_not_returned_by_alloc)
$__internal_0_$__cuda_sm10x_tcgen05_guardrail_trap_col_being_dealloced_not_returned_by_alloc:
[----:B------:R-:W-:Y:S05]  /*8a50*/  BPT.TRAP 0x1 ;  /* 0x000000040000795c */ /* 0x000fea0000300000 */
[----:B------:R-:W-:-:S04]  /*8a60*/  MOV R3, 0x0 ;  /* 0x0000000000037802 */ /* 0x000fc80000000f00 */
[----:B------:R-:W-:Y:S05]  /*8a70*/  RET.REL.NODEC R2 `(_ZN7cutlass13device_kernelINS_4conv6kernel13ConvUniversalINS1_16ConvProblemShapeILNS1_8OperatorE0ELi3EEENS1_10collective14CollectiveConvINS1_47MainloopSm100TmaUmmaWarpSpecializedImplicitGemmILS5_0ELi13ELi3ELi1ELi2EN4cute5tupleIJNSA_1CILi1EEESD_SD_EEEEENSB_IJNSC_ILi64EEESG_NSB_IJSG_EEEEEENS_10bfloat16_tESJ_NSA_8TiledMMAINSA_8MMA_AtomIJNSA_20SM100_MMA_F16BF16_SSISJ_SJ_fLi64ELi64ELNSA_4UMMA5MajorE0ELSO_0ELNSN_7ScaleInE0ELSP_0EEEEEENSA_6LayoutISE_NSB_IJNSC_ILi0EEEST_ST_EEEEENSB_IJNSA_10UnderscoreESW_SW_EEEEENS7_6detail27Sm100ImplicitGemmTileTraitsINSA_20SM90_TMA_LOAD_IM2COLENSA_14ComposedLayoutINSA_7SwizzleILi3ELi4ELi3EEENSA_18smem_ptr_flag_bitsILi16EEENSS_INSB_IJNSC_ILi8EEESG_EEENSB_IJSG_SD_EEEEEEEvEENS10_INSA_13SM90_TMA_LOADES1B_vEEEENS_8epilogue10collective18CollectiveEpilogueINS1G_23Sm100TmaWarpSpecializedILi3ELi2ELi16ELb1ELb0EEEJSI_NSB_IJNSS_ISG_SD_EENSS_INSC_ILi32EEESD_EEEEESJ_NSB_IJNSB_IJllllEEESD_ST_EEESJ_S1Q_NS1G_6fusion15FusionCallbacksIS1K_NS1R_17LinearCombinationISJ_fSJ_fLNS_15FloatRoundStyleE2EEESI_S1O_JEEENSA_5SM1004TMEM4LOAD26SM100_TMEM_LOAD_16dp256b4xES11_NS12_INS13_ILi2ELi4ELi3EEES16_NSS_INSB_IJS17_S1M_EEENSB_IJS1M_SD_EEEEEEENSA_17SM75_U32x4_LDSM_NENSA_21SM90_TMA_STORE_IM2COLES25_NSA_17SM90_U32x4_STSM_NENSA_39AutoVectorizingCopyWithAssumedAlignmentILi128EEEEEEvvEEEEvNT_6ParamsE) ;  /* 0xffffff7402607950 */ /* 0x000fea0003c3ffff */
        .weak           $__internal_1_$__cuda_sm10x_tcgen05_guardrail_trap_phase_invalid_during_alloc
        .type           $__internal_1_$__cuda_sm10x_tcgen05_guardrail_trap_phase_invalid_during_alloc,@function
        .size           $__internal_1_$__cuda_sm10x_tcgen05_guardrail_trap_phase_invalid_during_alloc,($__internal_2_$__cuda_sm10x_tcgen05_guardrail_trap_unallocated_columns_being_dealloced - $__internal_1_$__cuda_sm10x_tcgen05_guardrail_trap_phase_invalid_during_alloc)
$__internal_1_$__cuda_sm10x_tcgen05_guardrail_trap_phase_invalid_during_alloc:
[----:B------:R-:W-:Y:S05]  /*8a80*/  BPT.TRAP 0x1 ;  /* 0x000000040000795c */ /* 0x000fea0000300000 */
[----:B------:R-:W-:-:S04]  /*8a90*/  HFMA2 R3, -RZ, RZ, 0, 0 ;  /* 0x00000000ff037431 */ /* 0x000fc800000001ff */
[----:B------:R-:W-:Y:S05]  /*8aa0*/  RET.REL.NODEC R2 `(_ZN7cutlass13device_kernelINS_4conv6kernel13ConvUniversalINS1_16ConvProblemShapeILNS1_8OperatorE0ELi3EEENS1_10collective14CollectiveConvINS1_47MainloopSm100TmaUmmaWarpSpecializedImplicitGemmILS5_0ELi13ELi3ELi1ELi2EN4cute5tupleIJNSA_1CILi1EEESD_SD_EEEEENSB_IJNSC_ILi64EEESG_NSB_IJSG_EEEEEENS_10bfloat16_tESJ_NSA_8TiledMMAINSA_8MMA_AtomIJNSA_20SM100_MMA_F16BF16_SSISJ_SJ_fLi64ELi64ELNSA_4UMMA5MajorE0ELSO_0ELNSN_7ScaleInE0ELSP_0EEEEEENSA_6LayoutISE_NSB_IJNSC_ILi0EEEST_ST_EEEEENSB_IJNSA_10UnderscoreESW_SW_EEEEENS7_6detail27Sm100ImplicitGemmTileTraitsINSA_20SM90_TMA_LOAD_IM2COLENSA_14ComposedLayoutINSA_7SwizzleILi3ELi4ELi3EEENSA_18smem_ptr_flag_bitsILi16EEENSS_INSB_IJNSC_ILi8EEESG_EEENSB_IJSG_SD_EEEEEEEvEENS10_INSA_13SM90_TMA_LOADES1B_vEEEENS_8epilogue10collective18CollectiveEpilogueINS1G_23Sm100TmaWarpSpecializedILi3ELi2ELi16ELb1ELb0EEEJSI_NSB_IJNSS_ISG_SD_EENSS_INSC_ILi32EEESD_EEEEESJ_NSB_IJNSB_IJllllEEESD_ST_EEESJ_S1Q_NS1G_6fusion15FusionCallbacksIS1K_NS1R_17LinearCombinationISJ_fSJ_fLNS_15FloatRoundStyleE2EEESI_S1O_JEEENSA_5SM1004TMEM4LOAD26SM100_TMEM_LOAD_16dp256b4xES11_NS12_INS13_ILi2ELi4ELi3EEES16_NSS_INSB_IJS17_S1M_EEENSB_IJS1M_SD_EEEEEEENSA_17SM75_U32x4_LDSM_NENSA_21SM90_TMA_STORE_IM2COLES25_NSA_17SM90_U32x4_STSM_NENSA_39AutoVectorizingCopyWithAssumedAlignmentILi128EEEEEEvvEEEEvNT_6ParamsE) ;  /* 0xffffff7402547950 */ /* 0x000fea0003c3ffff */
        .weak           $__internal_2_$__cuda_sm10x_tcgen05_guardrail_trap_unallocated_columns_being_dealloced
        .type           $__internal_2_$__cuda_sm10x_tcgen05_guardrail_trap_unallocated_columns_being_dealloced,@function
        .size           $__internal_2_$__cuda_sm10x_tcgen05_guardrail_trap_unallocated_columns_being_dealloced,(.L_x_171 - $__internal_2_$__cuda_sm10x_tcgen05_guardrail_trap_unallocated_columns_being_dealloced)
$__internal_2_$__cuda_sm10x_tcgen05_guardrail_trap_unallocated_columns_being_dealloced:
[----:B------:R-:W-:Y:S05]  /*8ab0*/  BPT.TRAP 0x1 ;  /* 0x000000040000795c */ /* 0x000fea0000300000 */
[----:B------:R-:W-:-:S04]  /*8ac0*/  MOV R3, 0x0 ;  /* 0x0000000000037802 */ /* 0x000fc80000000f00 */
[----:B------:R-:W-:Y:S05]  /*8ad0*/  RET.REL.NODEC R2 `(_ZN7cutlass13device_kernelINS_4conv6kernel13ConvUniversalINS1_16ConvProblemShapeILNS1_8OperatorE0ELi3EEENS1_10collective14CollectiveConvINS1_47MainloopSm100TmaUmmaWarpSpecializedImplicitGemmILS5_0ELi13ELi3ELi1ELi2EN4cute5tupleIJNSA_1CILi1EEESD_SD_EEEEENSB_IJNSC_ILi64EEESG_NSB_IJSG_EEEEEENS_10bfloat16_tESJ_NSA_8TiledMMAINSA_8MMA_AtomIJNSA_20SM100_MMA_F16BF16_SSISJ_SJ_fLi64ELi64ELNSA_4UMMA5MajorE0ELSO_0ELNSN_7ScaleInE0ELSP_0EEEEEENSA_6LayoutISE_NSB_IJNSC_ILi0EEEST_ST_EEEEENSB_IJNSA_10UnderscoreESW_SW_EEEEENS7_6detail27Sm100ImplicitGemmTileTraitsINSA_20SM90_TMA_LOAD_IM2COLENSA_14ComposedLayoutINSA_7SwizzleILi3ELi4ELi3EEENSA_18smem_ptr_flag_bitsILi16EEENSS_INSB_IJNSC_ILi8EEESG_EEENSB_IJSG_SD_EEEEEEEvEENS10_INSA_13SM90_TMA_LOADES1B_vEEEENS_8epilogue10collective18CollectiveEpilogueINS1G_23Sm100TmaWarpSpecializedILi3ELi2ELi16ELb1ELb0EEEJSI_NSB_IJNSS_ISG_SD_EENSS_INSC_ILi32EEESD_EEEEESJ_NSB_IJNSB_IJllllEEESD_ST_EEESJ_S1Q_NS1G_6fusion15FusionCallbacksIS1K_NS1R_17LinearCombinationISJ_fSJ_fLNS_15FloatRoundStyleE2EEESI_S1O_JEEENSA_5SM1004TMEM4LOAD26SM100_TMEM_LOAD_16dp256b4xES11_NS12_INS13_ILi2ELi4ELi3EEES16_NSS_INSB_IJS17_S1M_EEENSB_IJS1M_SD_EEEEEEENSA_17SM75_U32x4_LDSM_NENSA_21SM90_TMA_STORE_IM2COLES25_NSA_17SM90_U32x4_STSM_NENSA_39AutoVectorizingCopyWithAssumedAlignmentILi128EEEEEEvvEEEEvNT_6ParamsE) ;  /* 0xffffff7402487950 */ /* 0x000fea0003c3ffff */
.L_x_170:
[----:B------:R-:W-:-:S00]  /*8ae0*/  BRA `(.L_x_170) ;  /* 0xfffffffc00fc7947 */ /* 0x000fc0000383ffff */
[----:B------:R-:W-:-:S00]  /*8af0*/  NOP ;  /* 0x0000000000007918 */ /* 0x000fc00000000000 */
        /* <DEDUP_REMOVED lines=8> */
.L_x_171:


//--------------------- .nv.global.init           --------------------------
	.section	.nv.global.init,"aw",@progbits
.nv.global.init:
	.type		$str$29,@object
	.size		$str$29,($str$30 - $str$29)
$str$29:
        /*0000*/ 	.byte	0x28, 0x61, 0x64, 0x64, 0x72, 0x65, 0x73, 0x73, 0x20, 0x26, 0x20, 0x6d, 0x61, 0x73, 0x6b, 0x29
        /*0010*/ 	.byte	0x20, 0x3d, 0x3d, 0x20, 0x30, 0x00
	.type		$str$30,@object
	.size		$str$30,($str$28 - $str$30)
$str$30:
        /*0016*/ 	.byte	0x2f, 0x74, 0x6d, 0x70, 0x2f, 0x63, 0x75, 0x74, 0x6c, 0x61, 0x73, 0x73, 0x5f, 0x73, 0x77, 0x65
        /*0026*/ 	.byte	0x65, 0x70, 0x5f, 0x73, 0x72, 0x63, 0x2f, 0x69, 0x6e, 0x63, 0x6c, 0x75, 0x64, 0x65, 0x2f, 0x63
        /*0036*/ 	.byte	0x75, 0x74, 0x65, 0x2f, 0x70, 0x6f, 0x69, 0x6e, 0x74, 0x65, 0x72, 0x5f, 0x66, 0x6c, 0x61, 0x67
        /*0046*/ 	.byte	0x67, 0x65, 0x64, 0x2e, 0x68, 0x70, 0x70, 0x00
	.type		$str$28,@object
	.size		$str$28,($str$27 - $str$28)
$str$28:
        /*004e*/ 	.byte	0x2f, 0x74, 0x6d, 0x70, 0x2f, 0x63, 0x75, 0x74, 0x6c, 0x61, 0x73, 0x73, 0x5f, 0x73, 0x77, 0x65
        /*005e*/ 	.byte	0x65, 0x70, 0x5f, 0x73, 0x72, 0x63, 0x2f, 0x69, 0x6e, 0x63, 0x6c, 0x75, 0x64, 0x65, 0x2f, 0x63
        /*006e*/ 	.byte	0x75, 0x74, 0x65, 0x2f, 0x61, 0x74, 0x6f, 0x6d, 0x2f, 0x63, 0x6f, 0x70, 0x79, 0x5f, 0x74, 0x72
        /*007e*/ 	.byte	0x61, 0x69, 0x74, 0x73, 0x5f, 0x73, 0x6d, 0x31, 0x30, 0x30, 0x2e, 0x68, 0x70, 0x70, 0x00
	.type		$str$27,@object
	.size		$str$27,(__unnamed_1 - $str$27)
$str$27:
        /*008d*/ 	.byte	0x28, 0x28, 0x75, 0x69, 0x6e, 0x74, 0x33, 0x32, 0x5f, 0x74, 0x28, 0x74, 0x68, 0x72, 0x65, 0x61
        /*009d*/ 	.byte	0x64, 0x49, 0x64, 0x78, 0x2e, 0x78, 0x29, 0x20, 0x2f, 0x20, 0x33, 0x32, 0x29, 0x20, 0x25, 0x20
        /*00ad*/ 	.byte	0x34, 0x29, 0x20, 0x3d, 0x3d, 0x20, 0x28, 0x28, 0x28, 0x74, 0x6d, 0x65, 0x6d, 0x5f, 0x61, 0x64
        /*00bd*/ 	.byte	0x64, 0x72, 0x20, 0x3e, 0x3e, 0x20, 0x31, 0x36, 0x29, 0x20, 0x2f, 0x20, 0x33, 0x32, 0x29, 0x20
        /*00cd*/ 	.byte	0x25, 0x20, 0x34, 0x29, 0x00
	.type		__unnamed_1,@object
	.size		__unnamed_1,(__unnamed_2 - __unnamed_1)
__unnamed_1:
        /*00d2*/ 	.byte	0x61, 0x75, 0x74, 0x6f, 0x20, 0x63, 0x75, 0x74, 0x65, 0x3a, 0x3a, 0x61, 0x73, 0x5f, 0x70, 0x6f
        /* <DEDUP_REMOVED lines=24> */
        /*0262*/ 	.byte	0x30, 0x34, 0x38, 0x3e, 0x3e, 0x3e, 0x3e, 0x5d, 0x00
	.type		__unnamed_2,@object
	.size		__unnamed_2,(.L_2 - __unnamed_2)
__unnamed_2:
        /* <DEDUP_REMOVED lines=45> */
        /*053b*/ 	.byte	0x3e, 0x3e, 0x3e, 0x5d, 0x00
.L_2:


//--------------------- .nv.shared._ZN7cutlass13device_kernelINS_4conv6kernel13ConvUniversalINS1_16ConvProblemShapeILNS1_8OperatorE0ELi3EEENS1_10collective14CollectiveConvINS1_47MainloopSm100TmaUmmaWarpSpecializedImplicitGemmILS5_0ELi13ELi3ELi1ELi2EN4cute5tupleIJNSA_1CILi1EEESD_SD_EEEEENSB_IJNSC_ILi64EEESG_NSB_IJSG_EEEEEENS_10bfloat16_tESJ_NSA_8TiledMMAINSA_8MMA_AtomIJNSA_20SM100_MMA_F16BF16_SSISJ_SJ_fLi64ELi64ELNSA_4UMMA5MajorE0ELSO_0ELNSN_7ScaleInE0ELSP_0EEEEEENSA_6LayoutISE_NSB_IJNSC_ILi0EEEST_ST_EEEEENSB_IJNSA_10UnderscoreESW_SW_EEEEENS7_6detail27Sm100ImplicitGemmTileTraitsINSA_20SM90_TMA_LOAD_IM2COLENSA_14ComposedLayoutINSA_7SwizzleILi3ELi4ELi3EEENSA_18smem_ptr_flag_bitsILi16EEENSS_INSB_IJNSC_ILi8EEESG_EEENSB_IJSG_SD_EEEEEEEvEENS10_INSA_13SM90_TMA_LOADES1B_vEEEENS_8epilogue10collective18CollectiveEpilogueINS1G_23Sm100TmaWarpSpecializedILi3ELi2ELi16ELb1ELb0EEEJSI_NSB_IJNSS_ISG_SD_EENSS_INSC_ILi32EEESD_EEEEESJ_NSB_IJNSB_IJllllEEESD_ST_EEESJ_S1Q_NS1G_6fusion15FusionCallbacksIS1K_NS1R_17LinearCombinationISJ_fSJ_fLNS_15FloatRoundStyleE2EEESI_S1O_JEEENSA_5SM1004TMEM4LOAD26SM100_TMEM_LOAD_16dp256b4xES11_NS12_INS13_ILi2ELi4ELi3EEES16_NSS_INSB_IJS17_S1M_EEENSB_IJS1M_SD_EEEEEEENSA_17SM75_U32x4_LDSM_NENSA_21SM90_TMA_STORE_IM2COLES25_NSA_17SM90_U32x4_STSM_NENSA_39AutoVectorizingCopyWithAssumedAlignmentILi128EEEEEEvvEEEEvNT_6ParamsE --------------------------
	.section	.nv.shared._ZN7cutlass13device_kernelINS_4conv6kernel13ConvUniversalINS1_16ConvProblemShapeILNS1_8OperatorE0ELi3EEENS1_10collective14CollectiveConvINS1_47MainloopSm100TmaUmmaWarpSpecializedImplicitGemmILS5_0ELi13ELi3ELi1ELi2EN4cute5tupleIJNSA_1CILi1EEESD_SD_EEEEENSB_IJNSC_ILi64EEESG_NSB_IJSG_EEEEEENS_10bfloat16_tESJ_NSA_8TiledMMAINSA_8MMA_AtomIJNSA_20SM100_MMA_F16BF16_SSISJ_SJ_fLi64ELi64ELNSA_4UMMA5MajorE0ELSO_0ELNSN_7ScaleInE0ELSP_0EEEEEENSA_6LayoutISE_NSB_IJNSC_ILi0EEEST_ST_EEEEENSB_IJNSA_10UnderscoreESW_SW_EEEEENS7_6detail27Sm100ImplicitGemmTileTraitsINSA_20SM90_TMA_LOAD_IM2COLENSA_14ComposedLayoutINSA_7SwizzleILi3ELi4ELi3EEENSA_18smem_ptr_flag_bitsILi16EEENSS_INSB_IJNSC_ILi8EEESG_EEENSB_IJSG_SD_EEEEEEEvEENS10_INSA_13SM90_TMA_LOADES1B_vEEEENS_8epilogue10collective18CollectiveEpilogueINS1G_23Sm100TmaWarpSpecializedILi3ELi2ELi16ELb1ELb0EEEJSI_NSB_IJNSS_ISG_SD_EENSS_INSC_ILi32EEESD_EEEEESJ_NSB_IJNSB_IJllllEEESD_ST_EEESJ_S1Q_NS1G_6fusion15FusionCallbacksIS1K_NS1R_17LinearCombinationISJ_fSJ_fLNS_15FloatRoundStyleE2EEESI_S1O_JEEENSA_5SM1004TMEM4LOAD26SM100_TMEM_LOAD_16dp256b4xES11_NS12_INS13_ILi2ELi4ELi3EEES16_NSS_INSB_IJS17_S1M_EEENSB_IJS1M_SD_EEEEEEENSA_17SM75_U32x4_LDSM_NENSA_21SM90_TMA_STORE_IM2COLES25_NSA_17SM90_U32x4_STSM_NENSA_39AutoVectorizingCopyWithAssumedAlignmentILi128EEEEEEvvEEEEvNT_6ParamsE,"aw",@nobits
	.sectionflags	@""
	.align	16
	.zero		1024


//--------------------- .nv.shared.reserved.0     --------------------------
	.section	.nv.shared.reserved.0,"aw",@nobits
	.weak		__nv_reservedSMEM_offset_0_alias
	.size		__nv_reservedSMEM_offset_0_alias, 0, 64
	.other		__nv_reservedSMEM_offset_0_alias,@"STO_CUDA_RESERVED_SHARED STV_DEFAULT"
__nv_reservedSMEM_offset_0_alias:
	.zero		0
.nv.shared.reserved.0:
	.zero		64
	.weak		__nv_reservedSMEM_tcgen05_partition
	.type		__nv_reservedSMEM_tcgen05_partition,@object
	.size		__nv_reservedSMEM_tcgen05_partition,(.L_0 - __nv_reservedSMEM_tcgen05_partition)
__nv_reservedSMEM_tcgen05_partition:
	.zero		32
.L_0:


//--------------------- .nv.global                --------------------------
	.section	.nv.global,"aw",@nobits
.nv.global:
	.type		_ZN39_INTERNAL_cc70efec_4_k_cu_f8fade6c_30334cute1_E,@object
	.size		_ZN39_INTERNAL_cc70efec_4_k_cu_f8fade6c_30334cute1_E,(_ZN39_INTERNAL_cc70efec_4_k_cu_f8fade6c_30334cuda3std3__45__cpo6cbeginE - _ZN39_INTERNAL_cc70efec_4_k_cu_f8fade6c_30334cute1_E)
_ZN39_INTERNAL_cc70efec_4_k_cu_f8fade6c_30334cute1_E:
	.zero		1
	.type		_ZN39_INTERNAL_cc70efec_4_k_cu_f8fade6c_30334cuda3std3__45__cpo6cbeginE,@object
	.size		_ZN39_INTERNAL_cc70efec_4_k_cu_f8fade6c_30334cuda3std3__45__cpo6cbeginE,(_ZN39_INTERNAL_cc70efec_4_k_cu_f8fade6c_30334cuda3std3__48in_placeE - _ZN39_INTERNAL_cc70efec_4_k_cu_f8fade6c_30334cuda3std3__45__cpo6cbeginE)
_ZN39_INTERNAL_cc70efec_4_k_cu_f8fade6c_30334cuda3std3__45__cpo6cbeginE:
	.zero		1
	.type		_ZN39_INTERNAL_cc70efec_4_k_cu_f8fade6c_30334cuda3std3__48in_placeE,@object
	.size		_ZN39_INTERNAL_cc70efec_4_k_cu_f8fade6c_30334cuda3std3__48in_placeE,(_ZN39_INTERNAL_cc70efec_4_k_cu_f8fade6c_30334cuda3std6ranges3__45__cpo9iter_moveE - _ZN39_INTERNAL_cc70efec_4_k_cu_f8fade6c_30334cuda3std3__48in_placeE)
_ZN39_INTERNAL_cc70efec_4_k_cu_f8fade6c_30334cuda3std3__48in_placeE:
	.zero		1
	.type		_ZN39_INTERNAL_cc70efec_4_k_cu_f8fade6c_30334cuda3std6ranges3__45__cpo9iter_moveE,@object
	.size		_ZN39_INTERNAL_cc70efec_4_k_cu_f8fade6c_30334cuda3std6ranges3__45__cpo9iter_moveE,(_ZN39_INTERNAL_cc70efec_4_k_cu_f8fade6c_30334cuda3std3__45__cpo5beginE - _ZN39_INTERNAL_cc70efec_4_k_cu_f8fade6c_30334cuda3std6ranges3__45__cpo9iter_moveE)
_ZN39_INTERNAL_cc70efec_4_k_cu_f8fade6c_30334cuda3std6ranges3__45__cpo9iter_moveE:
	.zero		1
	.type		_ZN39_INTERNAL_cc70efec_4_k_cu_f8fade6c_30334cuda3std3__45__cpo5beginE,@object
	.size		_ZN39_INTERNAL_cc70efec_4_k_cu_f8fade6c_30334cuda3std3__45__cpo5beginE,(_ZN39_INTERNAL_cc70efec_4_k_cu_f8fade6c_30334cuda3std3__441_GLOBAL__N__cc70efec_4_k_cu_f8fade6c_30336ignoreE - _ZN39_INTERNAL_cc70efec_4_k_cu_f8fade6c_30334cuda3std3__45__cpo5beginE)
_ZN39_INTERNAL_cc70efec_4_k_cu_f8fade6c_30334cuda3std3__45__cpo5beginE:
	.zero		1
	.type		_ZN39_INTERNAL_cc70efec_4_k_cu_f8fade6c_30334cuda3std3__441_GLOBAL__N__cc70efec_4_k_cu_f8fade6c_30336ignoreE,@object
	.size		_ZN39_INTERNAL_cc70efec_4_k_cu_f8fade6c_30334cuda3std3__441_GLOBAL__N__cc70efec_4_k_cu_f8fade6c_30336ignoreE,(_ZN39_INTERNAL_cc70efec_4_k_cu_f8fade6c_30334cute7productE - _ZN39_INTERNAL_cc70efec_4_k_cu_f8fade6c_30334cuda3std3__441_GLOBAL__N__cc70efec_4_k_cu_f8fade6c_30336ignoreE)
_ZN39_INTERNAL_cc70efec_4_k_cu_f8fade6c_30334cuda3std3__441_GLOBAL__N__cc70efec_4_k_cu_f8fade6c_30336ignoreE:
	.zero		1
	.type		_ZN39_INTERNAL_cc70efec_4_k_cu_f8fade6c_30334cute7productE,@object
	.size		_ZN39_INTERNAL_cc70efec_4_k_cu_f8fade6c_30334cute7productE,(_ZN39_INTERNAL_cc70efec_4_k_cu_f8fade6c_30334cuda3std3__45__cpo3endE - _ZN39_INTERNAL_cc70efec_4_k_cu_f8fade6c_30334cute7productE)
_ZN39_INTERNAL_cc70efec_4_k_cu_f8fade6c_30334cute7productE:
	.zero		1
	.type		_ZN39_INTERNAL_cc70efec_4_k_cu_f8fade6c_30334cuda3std3__45__cpo3endE,@object
	.size		_ZN39_INTERNAL_cc70efec_4_k_cu_f8fade6c_30334cuda3std3__45__cpo3endE,(_ZN39_INTERNAL_cc70efec_4_k_cu_f8fade6c_30334cuda3std3__419piecewise_constructE - _ZN39_INTERNAL_cc70efec_4_k_cu_f8fade6c_30334cuda3std3__45__cpo3endE)
_ZN39_INTERNAL_cc70efec_4_k_cu_f8fade6c_30334cuda3std3__45__cpo3endE:
	.zero		1
	.type		_ZN39_INTERNAL_cc70efec_4_k_cu_f8fade6c_30334cuda3std3__419piecewise_constructE,@object
	.size		_ZN39_INTERNAL_cc70efec_4_k_cu_f8fade6c_30334cuda3std3__419piecewise_constructE,(_ZN39_INTERNAL_cc70efec_4_k_cu_f8fade6c_30334cuda3std3__45__cpo4cendE - _ZN39_INTERNAL_cc70efec_4_k_cu_f8fade6c_30334cuda3std3__419piecewise_constructE)
_ZN39_INTERNAL_cc70efec_4_k_cu_f8fade6c_30334cuda3std3__419piecewise_constructE:
	.zero		1
	.type		_ZN39_INTERNAL_cc70efec_4_k_cu_f8fade6c_30334cuda3std3__45__cpo4cendE,@object
	.size		_ZN39_INTERNAL_cc70efec_4_k_cu_f8fade6c_30334cuda3std3__45__cpo4cendE,(_ZN39_INTERNAL_cc70efec_4_k_cu_f8fade6c_30334cuda3std6ranges3__45__cpo4swapE - _ZN39_INTERNAL_cc70efec_4_k_cu_f8fade6c_30334cuda3std3__45__cpo4cendE)
_ZN39_INTERNAL_cc70efec_4_k_cu_f8fade6c_30334cuda3std3__45__cpo4cendE:
	.zero		1
	.type		_ZN39_INTERNAL_cc70efec_4_k_cu_f8fade6c_30334cuda3std6ranges3__45__cpo4swapE,@object
	.size		_ZN39_INTERNAL_cc70efec_4_k_cu_f8fade6c_30334cuda3std6ranges3__45__cpo4swapE,(.L_10 - _ZN39_INTERNAL_cc70efec_4_k_cu_f8fade6c_30334cuda3std6ranges3__45__cpo4swapE)
_ZN39_INTERNAL_cc70efec_4_k_cu_f8fade6c_30334cuda3std6ranges3__45__cpo4swapE:
	.zero		1
.L_10:


//--------------------- .nv.constant0._ZN7cutlass13device_kernelINS_4conv6kernel13ConvUniversalINS1_16ConvProblemShapeILNS1_8OperatorE0ELi3EEENS1_10collective14CollectiveConvINS1_47MainloopSm100TmaUmmaWarpSpecializedImplicitGemmILS5_0ELi13ELi3ELi1ELi2EN4cute5tupleIJNSA_1CILi1EEESD_SD_EEEEENSB_IJNSC_ILi64EEESG_NSB_IJSG_EEEEEENS_10bfloat16_tESJ_NSA_8TiledMMAINSA_8MMA_AtomIJNSA_20SM100_MMA_F16BF16_SSISJ_SJ_fLi64ELi64ELNSA_4UMMA5MajorE0ELSO_0ELNSN_7ScaleInE0ELSP_0EEEEEENSA_6LayoutISE_NSB_IJNSC_ILi0EEEST_ST_EEEEENSB_IJNSA_10UnderscoreESW_SW_EEEEENS7_6detail27Sm100ImplicitGemmTileTraitsINSA_20SM90_TMA_LOAD_IM2COLENSA_14ComposedLayoutINSA_7SwizzleILi3ELi4ELi3EEENSA_18smem_ptr_flag_bitsILi16EEENSS_INSB_IJNSC_ILi8EEESG_EEENSB_IJSG_SD_EEEEEEEvEENS10_INSA_13SM90_TMA_LOADES1B_vEEEENS_8epilogue10collective18CollectiveEpilogueINS1G_23Sm100TmaWarpSpecializedILi3ELi2ELi16ELb1ELb0EEEJSI_NSB_IJNSS_ISG_SD_EENSS_INSC_ILi32EEESD_EEEEESJ_NSB_IJNSB_IJllllEEESD_ST_EEESJ_S1Q_NS1G_6fusion15FusionCallbacksIS1K_NS1R_17LinearCombinationISJ_fSJ_fLNS_15FloatRoundStyleE2EEESI_S1O_JEEENSA_5SM1004TMEM4LOAD26SM100_TMEM_LOAD_16dp256b4xES11_NS12_INS13_ILi2ELi4ELi3EEES16_NSS_INSB_IJS17_S1M_EEENSB_IJS1M_SD_EEEEEEENSA_17SM75_U32x4_LDSM_NENSA_21SM90_TMA_STORE_IM2COLES25_NSA_17SM90_U32x4_STSM_NENSA_39AutoVectorizingCopyWithAssumedAlignmentILi128EEEEEEvvEEEEvNT_6ParamsE --------------------------
	.section	.nv.constant0._ZN7cutlass13device_kernelINS_4conv6kernel13ConvUniversalINS1_16ConvProblemShapeILNS1_8OperatorE0ELi3EEENS1_10collective14CollectiveConvINS1_47MainloopSm100TmaUmmaWarpSpecializedImplicitGemmILS5_0ELi13ELi3ELi1ELi2EN4cute5tupleIJNSA_1CILi1EEESD_SD_EEEEENSB_IJNSC_ILi64EEESG_NSB_IJSG_EEEEEENS_10bfloat16_tESJ_NSA_8TiledMMAINSA_8MMA_AtomIJNSA_20SM100_MMA_F16BF16_SSISJ_SJ_fLi64ELi64ELNSA_4UMMA5MajorE0ELSO_0ELNSN_7ScaleInE0ELSP_0EEEEEENSA_6LayoutISE_NSB_IJNSC_ILi0EEEST_ST_EEEEENSB_IJNSA_10UnderscoreESW_SW_EEEEENS7_6detail27Sm100ImplicitGemmTileTraitsINSA_20SM90_TMA_LOAD_IM2COLENSA_14ComposedLayoutINSA_7SwizzleILi3ELi4ELi3EEENSA_18smem_ptr_flag_bitsILi16EEENSS_INSB_IJNSC_ILi8EEESG_EEENSB_IJSG_SD_EEEEEEEvEENS10_INSA_13SM90_TMA_LOADES1B_vEEEENS_8epilogue10collective18CollectiveEpilogueINS1G_23Sm100TmaWarpSpecializedILi3ELi2ELi16ELb1ELb0EEEJSI_NSB_IJNSS_ISG_SD_EENSS_INSC_ILi32EEESD_EEEEESJ_NSB_IJNSB_IJllllEEESD_ST_EEESJ_S1Q_NS1G_6fusion15FusionCallbacksIS1K_NS1R_17LinearCombinationISJ_fSJ_fLNS_15FloatRoundStyleE2EEESI_S1O_JEEENSA_5SM1004TMEM4LOAD26SM100_TMEM_LOAD_16dp256b4xES11_NS12_INS13_ILi2ELi4ELi3EEES16_NSS_INSB_IJS17_S1M_EEENSB_IJS1M_SD_EEEEEEENSA_17SM75_U32x4_LDSM_NENSA_21SM90_TMA_STORE_IM2COLES25_NSA_17SM90_U32x4_STSM_NENSA_39AutoVectorizingCopyWithAssumedAlignmentILi128EEEEEEvvEEEEvNT_6ParamsE,"a",@progbits
	.sectionflags	@""
	.align	4
.nv.constant0._ZN7cutlass13device_kernelINS_4conv6kernel13ConvUniversalINS1_16ConvProblemShapeILNS1_8OperatorE0ELi3EEENS1_10collective14CollectiveConvINS1_47MainloopSm100TmaUmmaWarpSpecializedImplicitGemmILS5_0ELi13ELi3ELi1ELi2EN4cute5tupleIJNSA_1CILi1EEESD_SD_EEEEENSB_IJNSC_ILi64EEESG_NSB_IJSG_EEEEEENS_10bfloat16_tESJ_NSA_8TiledMMAINSA_8MMA_AtomIJNSA_20SM100_MMA_F16BF16_SSISJ_SJ_fLi64ELi64ELNSA_4UMMA5MajorE0ELSO_0ELNSN_7ScaleInE0ELSP_0EEEEEENSA_6LayoutISE_NSB_IJNSC_ILi0EEEST_ST_EEEEENSB_IJNSA_10UnderscoreESW_SW_EEEEENS7_6detail27Sm100ImplicitGemmTileTraitsINSA_20SM90_TMA_LOAD_IM2COLENSA_14ComposedLayoutINSA_7SwizzleILi3ELi4ELi3EEENSA_18smem_ptr_flag_bitsILi16EEENSS_INSB_IJNSC_ILi8EEESG_EEENSB_IJSG_SD_EEEEEEEvEENS10_INSA_13SM90_TMA_LOADES1B_vEEEENS_8epilogue10collective18CollectiveEpilogueINS1G_23Sm100TmaWarpSpecializedILi3ELi2ELi16ELb1ELb0EEEJSI_NSB_IJNSS_ISG_SD_EENSS_INSC_ILi32EEESD_EEEEESJ_NSB_IJNSB_IJllllEEESD_ST_EEESJ_S1Q_NS1G_6fusion15FusionCallbacksIS1K_NS1R_17LinearCombinationISJ_fSJ_fLNS_15FloatRoundStyleE2EEESI_S1O_JEEENSA_5SM1004TMEM4LOAD26SM100_TMEM_LOAD_16dp256b4xES11_NS12_INS13_ILi2ELi4ELi3EEES16_NSS_INSB_IJS17_S1M_EEENSB_IJS1M_SD_EEEEEEENSA_17SM75_U32x4_LDSM_NENSA_21SM90_TMA_STORE_IM2COLES25_NSA_17SM90_U32x4_STSM_NENSA_39AutoVectorizingCopyWithAssumedAlignmentILi128EEEEEEvvEEEEvNT_6ParamsE:
	.zero		3200


//--------------------- SYMBOLS --------------------------

	.type		.nv.reservedSmem.offset0,@object
	.size		.nv.reservedSmem.offset0,0x4
	.type		.nv.reservedSmem.cap,@object
	.size		.nv.reservedSmem.cap,0x4
	.type		__assertfail,@function
